	.target	sm_90a

	.elftype	@"ET_EXEC"


//--------------------- .note.nv.tkinfo           --------------------------
	.section	.note.nv.tkinfo,"",@"SHT_NOTE"
	.sectionflags	@"SHF_NOTE_NV_TKINFO"
	.tkinfo
        /*0018*/ 	.word	0x00000002
        /*0030*/ 	.string	""
        /*0030*/ 	.string	"ptxas"
        /*0030*/ 	.string	"Cuda compilation tools, release 13.0, V13.0.88"
        /*0030*/ 	.string	"Build cuda_13.0.r13.0/compiler.36424714_0"
        /*0030*/ 	.string	"-arch sm_90a -m 64 "



//--------------------- .note.nv.cuinfo           --------------------------
	.section	.note.nv.cuinfo,"",@"SHT_NOTE"
	.sectionflags	@"SHF_NOTE_NV_CUINFO"
        /*0018*/ 	.short	0x0002
        /*001a*/ 	.short	0x005a
        /*001c*/ 	.short	0x0082
	.zero		2


//--------------------- .nv.info                  --------------------------
	.section	.nv.info,"",@"SHT_CUDA_INFO"
	.align	4


	//----- nvinfo : EIATTR_REGCOUNT
	.align		4
        /*0000*/ 	.byte	0x04, 0x2f
        /*0002*/ 	.short	(.L_12 - .L_11)
	.align		4
.L_11:
        /*0004*/ 	.word	index@(_ZN7cutlass13device_kernelINS_4gemm6kernel13GemmUniversalIN4cute5tupleIJiiiiEEENS1_10collective13CollectiveMmaINS1_37MainloopSm90TmaGmmaWarpSpecializedFP8ILi3ENS5_IJNS4_1CILi1EEESB_SB_EEENS1_32KernelTmaWarpSpecializedPingpongEEENS5_IJNSA_ILi64EEENSA_ILi256EEESF_EEENS_12float_e4m3_tENS5_IJlSB_lEEESI_SJ_NS4_8TiledMMAINS4_8MMA_AtomIJNS4_4SM904GMMA31MMA_64x256x32_F32E4M3E4M3_SS_TNILNSN_7ScaleInE1ELSP_1EEEEEENS4_6LayoutISC_NS5_IJNSA_ILi0EEEST_ST_EEEEENS5_IJNS4_10UnderscoreESW_SW_EEEEENS4_13SM90_TMA_LOADENS4_14ComposedLayoutINS4_7SwizzleILi2ELi4ELi3EEENS4_18smem_ptr_flag_bitsILi8EEENSS_INS5_IJNSA_ILi8EEESF_EEENS5_IJSF_SB_EEEEEEEvNS4_8identityESZ_S19_vS1A_EENS_8epilogue10collective6detail29Sm90TmaWarpSpecializedAdapterINS1D_15DefaultEpilogueISI_SJ_SJ_NS1C_6thread17LinearCombinationISI_Li1EffLNS1H_9ScaleType4KindE0ELNS_15FloatRoundStyleE2ESI_EENS1_15EpilogueDefaultEEEEEvvEEEEvNT_6ParamsE)
        /*0008*/ 	.word	0x000000a8


	//----- nvinfo : EIATTR_FRAME_SIZE
	.align		4
.L_12:
        /*000c*/ 	.byte	0x04, 0x11
        /*000e*/ 	.short	(.L_14 - .L_13)
	.align		4
.L_13:
        /*0010*/ 	.word	index@(_ZN7cutlass13device_kernelINS_4gemm6kernel13GemmUniversalIN4cute5tupleIJiiiiEEENS1_10collective13CollectiveMmaINS1_37MainloopSm90TmaGmmaWarpSpecializedFP8ILi3ENS5_IJNS4_1CILi1EEESB_SB_EEENS1_32KernelTmaWarpSpecializedPingpongEEENS5_IJNSA_ILi64EEENSA_ILi256EEESF_EEENS_12float_e4m3_tENS5_IJlSB_lEEESI_SJ_NS4_8TiledMMAINS4_8MMA_AtomIJNS4_4SM904GMMA31MMA_64x256x32_F32E4M3E4M3_SS_TNILNSN_7ScaleInE1ELSP_1EEEEEENS4_6LayoutISC_NS5_IJNSA_ILi0EEEST_ST_EEEEENS5_IJNS4_10UnderscoreESW_SW_EEEEENS4_13SM90_TMA_LOADENS4_14ComposedLayoutINS4_7SwizzleILi2ELi4ELi3EEENS4_18smem_ptr_flag_bitsILi8EEENSS_INS5_IJNSA_ILi8EEESF_EEENS5_IJSF_SB_EEEEEEEvNS4_8identityESZ_S19_vS1A_EENS_8epilogue10collective6detail29Sm90TmaWarpSpecializedAdapterINS1D_15DefaultEpilogueISI_SJ_SJ_NS1C_6thread17LinearCombinationISI_Li1EffLNS1H_9ScaleType4KindE0ELNS_15FloatRoundStyleE2ESI_EENS1_15EpilogueDefaultEEEEEvvEEEEvNT_6ParamsE)
        /*0014*/ 	.word	0x00000110


	//----- nvinfo : EIATTR_MIN_STACK_SIZE
	.align		4
.L_14:
        /*0018*/ 	.byte	0x04, 0x12
        /*001a*/ 	.short	(.L_16 - .L_15)
	.align		4
.L_15:
        /*001c*/ 	.word	index@(_ZN7cutlass13device_kernelINS_4gemm6kernel13GemmUniversalIN4cute5tupleIJiiiiEEENS1_10collective13CollectiveMmaINS1_37MainloopSm90TmaGmmaWarpSpecializedFP8ILi3ENS5_IJNS4_1CILi1EEESB_SB_EEENS1_32KernelTmaWarpSpecializedPingpongEEENS5_IJNSA_ILi64EEENSA_ILi256EEESF_EEENS_12float_e4m3_tENS5_IJlSB_lEEESI_SJ_NS4_8TiledMMAINS4_8MMA_AtomIJNS4_4SM904GMMA31MMA_64x256x32_F32E4M3E4M3_SS_TNILNSN_7ScaleInE1ELSP_1EEEEEENS4_6LayoutISC_NS5_IJNSA_ILi0EEEST_ST_EEEEENS5_IJNS4_10UnderscoreESW_SW_EEEEENS4_13SM90_TMA_LOADENS4_14ComposedLayoutINS4_7SwizzleILi2ELi4ELi3EEENS4_18smem_ptr_flag_bitsILi8EEENSS_INS5_IJNSA_ILi8EEESF_EEENS5_IJSF_SB_EEEEEEEvNS4_8identityESZ_S19_vS1A_EENS_8epilogue10collective6detail29Sm90TmaWarpSpecializedAdapterINS1D_15DefaultEpilogueISI_SJ_SJ_NS1C_6thread17LinearCombinationISI_Li1EffLNS1H_9ScaleType4KindE0ELNS_15FloatRoundStyleE2ESI_EENS1_15EpilogueDefaultEEEEEvvEEEEvNT_6ParamsE)
        /*0020*/ 	.word	0x00000110
.L_16:


//--------------------- .nv.compat                --------------------------
	.section	.nv.compat,"",@"SHT_CUDA_COMPAT_INFO"
	.align	4
        /*0000*/ 	.byte	0x02, 0x09, 0x01, 0x00, 0x02, 0x02, 0x04, 0x00, 0x02, 0x05, 0x05, 0x00, 0x03, 0x07, 0x01, 0x01
        /*0010*/ 	.byte	0x02, 0x03, 0x01, 0x00, 0x02, 0x06, 0x01, 0x00, 0x04, 0x0b, 0x08, 0x00, 0x00, 0x00, 0x00, 0x00
        /*0020*/ 	.byte	0x00, 0x00, 0x00, 0x00


//--------------------- .nv.info._ZN7cutlass13device_kernelINS_4gemm6kernel13GemmUniversalIN4cute5tupleIJiiiiEEENS1_10collective13CollectiveMmaINS1_37MainloopSm90TmaGmmaWarpSpecializedFP8ILi3ENS5_IJNS4_1CILi1EEESB_SB_EEENS1_32KernelTmaWarpSpecializedPingpongEEENS5_IJNSA_ILi64EEENSA_ILi256EEESF_EEENS_12float_e4m3_tENS5_IJlSB_lEEESI_SJ_NS4_8TiledMMAINS4_8MMA_AtomIJNS4_4SM904GMMA31MMA_64x256x32_F32E4M3E4M3_SS_TNILNSN_7ScaleInE1ELSP_1EEEEEENS4_6LayoutISC_NS5_IJNSA_ILi0EEEST_ST_EEEEENS5_IJNS4_10UnderscoreESW_SW_EEEEENS4_13SM90_TMA_LOADENS4_14ComposedLayoutINS4_7SwizzleILi2ELi4ELi3EEENS4_18smem_ptr_flag_bitsILi8EEENSS_INS5_IJNSA_ILi8EEESF_EEENS5_IJSF_SB_EEEEEEEvNS4_8identityESZ_S19_vS1A_EENS_8epilogue10collective6detail29Sm90TmaWarpSpecializedAdapterINS1D_15DefaultEpilogueISI_SJ_SJ_NS1C_6thread17LinearCombinationISI_Li1EffLNS1H_9ScaleType4KindE0ELNS_15FloatRoundStyleE2ESI_EENS1_15EpilogueDefaultEEEEEvvEEEEvNT_6ParamsE --------------------------
	.section	.nv.info._ZN7cutlass13device_kernelINS_4gemm6kernel13GemmUniversalIN4cute5tupleIJiiiiEEENS1_10collective13CollectiveMmaINS1_37MainloopSm90TmaGmmaWarpSpecializedFP8ILi3ENS5_IJNS4_1CILi1EEESB_SB_EEENS1_32KernelTmaWarpSpecializedPingpongEEENS5_IJNSA_ILi64EEENSA_ILi256EEESF_EEENS_12float_e4m3_tENS5_IJlSB_lEEESI_SJ_NS4_8TiledMMAINS4_8MMA_AtomIJNS4_4SM904GMMA31MMA_64x256x32_F32E4M3E4M3_SS_TNILNSN_7ScaleInE1ELSP_1EEEEEENS4_6LayoutISC_NS5_IJNSA_ILi0EEEST_ST_EEEEENS5_IJNS4_10UnderscoreESW_SW_EEEEENS4_13SM90_TMA_LOADENS4_14ComposedLayoutINS4_7SwizzleILi2ELi4ELi3EEENS4_18smem_ptr_flag_bitsILi8EEENSS_INS5_IJNSA_ILi8EEESF_EEENS5_IJSF_SB_EEEEEEEvNS4_8identityESZ_S19_vS1A_EENS_8epilogue10collective6detail29Sm90TmaWarpSpecializedAdapterINS1D_15DefaultEpilogueISI_SJ_SJ_NS1C_6thread17LinearCombinationISI_Li1EffLNS1H_9ScaleType4KindE0ELNS_15FloatRoundStyleE2ESI_EENS1_15EpilogueDefaultEEEEEvvEEEEvNT_6ParamsE,"",@"SHT_CUDA_INFO"
	.sectionflags	@""
	.align	4


	//----- nvinfo : EIATTR_CUDA_API_VERSION
	.align		4
        /*0000*/ 	.byte	0x04, 0x37
        /*0002*/ 	.short	(.L_18 - .L_17)
.L_17:
        /*0004*/ 	.word	0x00000082


	//----- nvinfo : EIATTR_KPARAM_INFO
	.align		4
.L_18:
        /*0008*/ 	.byte	0x04, 0x17
        /*000a*/ 	.short	(.L_20 - .L_19)
.L_19:
        /*000c*/ 	.word	0x00000000
        /*0010*/ 	.short	0x0000
        /*0012*/ 	.short	0x0070
        /*0014*/ 	.byte	0x00, 0xf0, 0x01, 0x10


	//----- nvinfo : EIATTR_SPARSE_MMA_MASK
	.align		4
.L_20:
        /*0018*/ 	.byte	0x03, 0x50
        /*001a*/ 	.short	0x0000


	//----- nvinfo : EIATTR_MAXREG_COUNT
	.align		4
        /*001c*/ 	.byte	0x03, 0x1b
        /*001e*/ 	.short	0x00a8


	//----- nvinfo : EIATTR_NUM_BARRIERS
	.align		4
        /*0020*/ 	.byte	0x02, 0x4c
        /*0022*/ 	.byte	0x01
	.zero		1


	//----- nvinfo : EIATTR_ANNOTATIONS
	.align		4
        /*0024*/ 	.byte	0x04, 0x55
        /*0026*/ 	.short	(.L_22 - .L_21)


	//   ....[0]....
.L_21:
        /*0028*/ 	.word	0x00000001
        /*002c*/ 	.byte	0x30, 0x0b, 0x00, 0x00, 0x01, 0x00, 0x00, 0x00, 0x60, 0x0b, 0x00, 0x00, 0x01, 0x00, 0x00, 0x00
        /* <DEDUP_REMOVED lines=205> */
        /*0d0c*/ 	.byte	0x70, 0xfe, 0x00, 0x00


	//----- nvinfo : EIATTR_MERCURY_ISA_VERSION
	.align		4
.L_22:
        /*0d10*/ 	.byte	0x03, 0x5f
        /*0d12*/ 	.short	0x0101


	//----- nvinfo : EIATTR_INT_WARP_WIDE_INSTR_OFFSETS
	.align		4
        /*0d14*/ 	.byte	0x04, 0x31
        /*0d16*/ 	.short	(.L_24 - .L_23)


	//   ....[0]....
.L_23:
        /*0d18*/ 	.word	0x00000490


	//   ....[1]....
        /*0d1c*/ 	.word	0x000004a0


	//   ....[2]....
        /*0d20*/ 	.word	0x00000510


	//   ....[3]....
        /*0d24*/ 	.word	0x00000520


	//   ....[4]....
        /*0d28*/ 	.word	0x00000530


	//   ....[5]....
        /*0d2c*/ 	.word	0x00000550


	//   ....[6]....
        /*0d30*/ 	.word	0x000005b0


	//   ....[7]....
        /*0d34*/ 	.word	0x000005d0


	//----- nvinfo : EIATTR_COOP_GROUP_MASK_REGIDS
	.align		4
.L_24:
        /*0d38*/ 	.byte	0x04, 0x29
        /*0d3a*/ 	.short	(.L_26 - .L_25)


	//   ....[0]....
.L_25:
        /*0d3c*/ 	.word	0xffffffff


	//   ....[1]....
        /*0d40*/ 	.word	0xffffffff


	//   ....[2]....
        /*0d44*/ 	.word	0xffffffff


	//   ....[3]....
        /*0d48*/ 	.word	0xffffffff


	//   ....[4]....
        /*0d4c*/ 	.word	0xffffffff


	//   ....[5]....
        /*0d50*/ 	.word	0xffffffff


	//----- nvinfo : EIATTR_COOP_GROUP_INSTR_OFFSETS
	.align		4
.L_26:
        /*0d54*/ 	.byte	0x04, 0x28
        /*0d56*/ 	.short	(.L_28 - .L_27)


	//   ....[0]....
.L_27:
        /*0d58*/ 	.word	0x00000060


	//   ....[1]....
        /*0d5c*/ 	.word	0x00000090


	//   ....[2]....
        /*0d60*/ 	.word	0x00000190


	//   ....[3]....
        /*0d64*/ 	.word	0x00000380


	//   ....[4]....
        /*0d68*/ 	.word	0x000003c0


	//   ....[5]....
        /*0d6c*/ 	.word	0x00000400


	//----- nvinfo : EIATTR_REG_RECONFIG
	.align		4
.L_28:
        /*0d70*/ 	.byte	0x01, 0x54
	.zero		2


	//----- nvinfo : EIATTR_MBARRIER_INSTR_OFFSETS
	.align		4
        /*0d74*/ 	.byte	0x04, 0x39
        /*0d76*/ 	.short	(.L_30 - .L_29)


	//   ....[0]....
.L_29:
        /*0d78*/ 	.word	0x00000310
        /*0d7c*/ 	.word	0x000000ff
        /*0d80*/ 	.word	0x00000000
        /*0d84*/ 	.short	0x0100
        /*0d86*/ 	.byte	0x07
	.zero		1


	//   ....[1]....
        /*0d88*/ 	.word	0x00000320
        /*0d8c*/ 	.word	0x000000ff
        /*0d90*/ 	.word	0x00000018
        /*0d94*/ 	.short	0x0100
        /*0d96*/ 	.byte	0x07
	.zero		1


	//   ....[2]....
        /*0d98*/ 	.word	0x00000330
        /*0d9c*/ 	.word	0x000000ff
        /*0da0*/ 	.word	0x00000008
        /*0da4*/ 	.short	0x0100
        /*0da6*/ 	.byte	0x07
	.zero		1


	//   ....[3]....
        /*0da8*/ 	.word	0x00000340
        /*0dac*/ 	.word	0x000000ff
        /*0db0*/ 	.word	0x00000020
        /*0db4*/ 	.short	0x0100
        /*0db6*/ 	.byte	0x07
	.zero		1


	//   ....[4]....
        /*0db8*/ 	.word	0x00000350
        /*0dbc*/ 	.word	0x000000ff
        /*0dc0*/ 	.word	0x00000010
        /*0dc4*/ 	.short	0x0100
        /*0dc6*/ 	.byte	0x07
	.zero		1


	//   ....[5]....
        /*0dc8*/ 	.word	0x00000360
        /*0dcc*/ 	.word	0x000000ff
        /*0dd0*/ 	.word	0x00000028
        /*0dd4*/ 	.short	0x0100
        /*0dd6*/ 	.byte	0x07
	.zero		1


	//   ....[6]....
        /*0dd8*/ 	.word	0x000005f0
        /*0ddc*/ 	.word	0x000000ff
        /*0de0*/ 	.word	0x00000060
        /*0de4*/ 	.short	0x0100
        /*0de6*/ 	.byte	0x07
	.zero		1


	//   ....[7]....
        /*0de8*/ 	.word	0x00000600
        /*0dec*/ 	.word	0x000000ff
        /*0df0*/ 	.word	0x00000068
        /*0df4*/ 	.short	0x0100
        /*0df6*/ 	.byte	0x07
	.zero		1


	//   ....[8]....
        /*0df8*/ 	.word	0x00000640
        /*0dfc*/ 	.word	0x000000ff
        /*0e00*/ 	.word	0x00000040
        /*0e04*/ 	.short	0x0100
        /*0e06*/ 	.byte	0x0a
	.zero		1


	//   ....[9]....
        /*0e08*/ 	.word	0x00000660
        /*0e0c*/ 	.word	0x000000ff
        /*0e10*/ 	.word	0x00000048
        /*0e14*/ 	.short	0x0100
        /*0e16*/ 	.byte	0x0a
	.zero		1


	//   ....[10]....
        /*0e18*/ 	.word	0x00000670
        /*0e1c*/ 	.word	0x000000ff
        /*0e20*/ 	.word	0x00000050
        /*0e24*/ 	.short	0x0100
        /*0e26*/ 	.byte	0x0a
	.zero		1


	//   ....[11]....
        /*0e28*/ 	.word	0x00000680
        /*0e2c*/ 	.word	0x000000ff
        /*0e30*/ 	.word	0x00000058
        /*0e34*/ 	.short	0x0100
        /*0e36*/ 	.byte	0x0a
	.zero		1


	//   ....[12]....
        /*0e38*/ 	.word	0x00001560
        /*0e3c*/ 	.word	0x000000ff
        /*0e40*/ 	.word	0xfffffff8
        /*0e44*/ 	.short	0x010a
        /*0e46*/ 	.byte	0x11
	.zero		1


	//   ....[13]....
        /*0e48*/ 	.word	0x00001f30
        /*0e4c*/ 	.word	0x000000ff
        /*0e50*/ 	.word	0x00000000
        /*0e54*/ 	.short	0x010a
        /*0e56*/ 	.byte	0x06
	.zero		1


	//   ....[14]....
        /*0e58*/ 	.word	0x00001f70
        /*0e5c*/ 	.word	0x000000ff
        /*0e60*/ 	.word	0x00000000
        /*0e64*/ 	.short	0x010a
        /*0e66*/ 	.byte	0x06
	.zero		1


	//   ....[15]....
        /*0e68*/ 	.word	0x00003150
        /*0e6c*/ 	.word	0x000000ff
        /*0e70*/ 	.word	0x00000000
        /*0e74*/ 	.short	0x010a
        /*0e76*/ 	.byte	0x09
	.zero		1


	//   ....[16]....
        /*0e78*/ 	.word	0x00003190
        /*0e7c*/ 	.word	0x000000ff
        /*0e80*/ 	.word	0x00000000
        /*0e84*/ 	.short	0x010a
        /*0e86*/ 	.byte	0x09
	.zero		1


	//   ....[17]....
        /*0e88*/ 	.word	0x000041c0
        /*0e8c*/ 	.word	0x000000ff
        /*0e90*/ 	.word	0x00000000
        /*0e94*/ 	.short	0x0101
        /*0e96*/ 	.byte	0x08
	.zero		1


	//   ....[18]....
        /*0e98*/ 	.word	0x00005260
        /*0e9c*/ 	.word	0x000000e4
        /*0ea0*/ 	.word	0x00000000
        /*0ea4*/ 	.short	0x0101
        /*0ea6*/ 	.byte	0x1c
	.zero		1


	//   ....[19]....
        /*0ea8*/ 	.word	0x00005380
        /*0eac*/ 	.word	0x000000ff
        /*0eb0*/ 	.word	0x00000000
        /*0eb4*/ 	.short	0x0101
        /*0eb6*/ 	.byte	0x08
	.zero		1


	//   ....[20]....
        /*0eb8*/ 	.word	0x00005430
        /*0ebc*/ 	.word	0x000000ff
        /*0ec0*/ 	.word	0x00000008
        /*0ec4*/ 	.short	0x010a
        /*0ec6*/ 	.byte	0x11
	.zero		1


	//   ....[21]....
        /*0ec8*/ 	.word	0x0000e650
        /*0ecc*/ 	.word	0x00000003
        /*0ed0*/ 	.word	0x00000000
        /*0ed4*/ 	.short	0x0101
        /*0ed6*/ 	.byte	0x1c
	.zero		1


	//   ....[22]....
        /*0ed8*/ 	.word	0x0000f050
        /*0edc*/ 	.word	0x0000000b
        /*0ee0*/ 	.word	0x00000018
        /*0ee4*/ 	.short	0x010a
        /*0ee6*/ 	.byte	0x3f
	.zero		1


	//   ....[23]....
        /*0ee8*/ 	.word	0x0000f400
        /*0eec*/ 	.word	0x00000004
        /*0ef0*/ 	.word	0x00000068
        /*0ef4*/ 	.short	0x0101
        /*0ef6*/ 	.byte	0x3f
	.zero		1


	//   ....[24]....
        /*0ef8*/ 	.word	0x0000fbf0
        /*0efc*/ 	.word	0x00000007
        /*0f00*/ 	.word	0x00000000
        /*0f04*/ 	.short	0x010a
        /*0f06*/ 	.byte	0x3f
	.zero		1


	//   ....[25]....
        /*0f08*/ 	.word	0x0000fc70
        /*0f0c*/ 	.word	0x00000009
        /*0f10*/ 	.word	0x00000000
        /*0f14*/ 	.short	0x010a
        /*0f16*/ 	.byte	0x3f
	.zero		1


	//   ....[26]....
        /*0f18*/ 	.word	0x0000fd00
        /*0f1c*/ 	.word	0x00000003
        /*0f20*/ 	.word	0x00000000
        /*0f24*/ 	.short	0x010a
        /*0f26*/ 	.byte	0x3f
	.zero		1


	//   ....[27]....
        /*0f28*/ 	.word	0x0000fd70
        /*0f2c*/ 	.word	0x00000003
        /*0f30*/ 	.word	0xfffffff8
        /*0f34*/ 	.short	0x010a
        /*0f36*/ 	.byte	0x3f
	.zero		1


	//   ....[28]....
        /*0f38*/ 	.word	0x0000fdd0
        /*0f3c*/ 	.word	0x00000003
        /*0f40*/ 	.word	0x00000000
        /*0f44*/ 	.short	0x010a
        /*0f46*/ 	.byte	0x3f
	.zero		1


	//   ....[29]....
        /*0f48*/ 	.word	0x0000fe40
        /*0f4c*/ 	.word	0x00000000
        /*0f50*/ 	.word	0x00000000
        /*0f54*/ 	.short	0x010a
        /*0f56*/ 	.byte	0x3f
	.zero		1


	//   ....[30]....
        /*0f58*/ 	.word	0x0000feb0
        /*0f5c*/ 	.word	0x00000019
        /*0f60*/ 	.word	0x00000008
        /*0f64*/ 	.short	0x010a
        /*0f66*/ 	.byte	0x3f
	.zero		1


	//   ....[31]....
        /*0f68*/ 	.word	0x0000ff80
        /*0f6c*/ 	.word	0x0000000b
        /*0f70*/ 	.word	0x00000018
        /*0f74*/ 	.short	0x010a
        /*0f76*/ 	.byte	0x3f
	.zero		1


	//   ....[32]....
        /*0f78*/ 	.word	0x00010060
        /*0f7c*/ 	.word	0x00000007
        /*0f80*/ 	.word	0x00000000
        /*0f84*/ 	.short	0x010a
        /*0f86*/ 	.byte	0x3f
	.zero		1


	//   ....[33]....
        /*0f88*/ 	.word	0x000100b0
        /*0f8c*/ 	.word	0x00000009
        /*0f90*/ 	.word	0x00000000
        /*0f94*/ 	.short	0x010a
        /*0f96*/ 	.byte	0x3f
	.zero		1


	//----- nvinfo : EIATTR_NUM_MBARRIERS
	.align		4
.L_30:
        /*0f98*/ 	.byte	0x03, 0x38
        /*0f9a*/ 	.short	0x000c


	//----- nvinfo : EIATTR_EXIT_INSTR_OFFSETS
	.align		4
        /*0f9c*/ 	.byte	0x04, 0x1c
        /*0f9e*/ 	.short	(.L_32 - .L_31)


	//   ....[0]....
.L_31:
        /*0fa0*/ 	.word	0x00001290


	//   ....[1]....
        /*0fa4*/ 	.word	0x000012f0


	//   ....[2]....
        /*0fa8*/ 	.word	0x0000ed60


	//   ....[3]....
        /*0fac*/ 	.word	0x0000ed90


	//   ....[4]....
        /*0fb0*/ 	.word	0x0000fd50


	//----- nvinfo : EIATTR_MAX_THREADS
	.align		4
.L_32:
        /*0fb4*/ 	.byte	0x04, 0x05
        /*0fb6*/ 	.short	(.L_34 - .L_33)
.L_33:
        /*0fb8*/ 	.word	0x00000180
        /*0fbc*/ 	.word	0x00000001
        /*0fc0*/ 	.word	0x00000001


	//----- nvinfo : EIATTR_CRS_STACK_SIZE
	.align		4
.L_34:
        /*0fc4*/ 	.byte	0x04, 0x1e
        /*0fc6*/ 	.short	(.L_36 - .L_35)
.L_35:
        /*0fc8*/ 	.word	0x00000000


	//----- nvinfo : EIATTR_CBANK_PARAM_SIZE
	.align		4
.L_36:
        /*0fcc*/ 	.byte	0x03, 0x19
        /*0fce*/ 	.short	0x0470


	//----- nvinfo : EIATTR_PARAM_CBANK
	.align		4
        /*0fd0*/ 	.byte	0x04, 0x0a
        /*0fd2*/ 	.short	(.L_38 - .L_37)
	.align		4
.L_37:
        /*0fd4*/ 	.word	index@(.nv.constant0._ZN7cutlass13device_kernelINS_4gemm6kernel13GemmUniversalIN4cute5tupleIJiiiiEEENS1_10collective13CollectiveMmaINS1_37MainloopSm90TmaGmmaWarpSpecializedFP8ILi3ENS5_IJNS4_1CILi1EEESB_SB_EEENS1_32KernelTmaWarpSpecializedPingpongEEENS5_IJNSA_ILi64EEENSA_ILi256EEESF_EEENS_12float_e4m3_tENS5_IJlSB_lEEESI_SJ_NS4_8TiledMMAINS4_8MMA_AtomIJNS4_4SM904GMMA31MMA_64x256x32_F32E4M3E4M3_SS_TNILNSN_7ScaleInE1ELSP_1EEEEEENS4_6LayoutISC_NS5_IJNSA_ILi0EEEST_ST_EEEEENS5_IJNS4_10UnderscoreESW_SW_EEEEENS4_13SM90_TMA_LOADENS4_14ComposedLayoutINS4_7SwizzleILi2ELi4ELi3EEENS4_18smem_ptr_flag_bitsILi8EEENSS_INS5_IJNSA_ILi8EEESF_EEENS5_IJSF_SB_EEEEEEEvNS4_8identityESZ_S19_vS1A_EENS_8epilogue10collective6detail29Sm90TmaWarpSpecializedAdapterINS1D_15DefaultEpilogueISI_SJ_SJ_NS1C_6thread17LinearCombinationISI_Li1EffLNS1H_9ScaleType4KindE0ELNS_15FloatRoundStyleE2ESI_EENS1_15EpilogueDefaultEEEEEvvEEEEvNT_6ParamsE)
        /*0fd8*/ 	.short	0x0210
        /*0fda*/ 	.short	0x0470


	//----- nvinfo : EIATTR_SW_WAR
	.align		4
.L_38:
        /*0fdc*/ 	.byte	0x04, 0x36
        /*0fde*/ 	.short	(.L_40 - .L_39)
.L_39:
        /*0fe0*/ 	.word	0x00000008
.L_40:


//--------------------- .nv.callgraph             --------------------------
	.section	.nv.callgraph,"",@"SHT_CUDA_CALLGRAPH"
	.align	4
	.sectionentsize	8
	.align		4
        /*0000*/ 	.word	0x00000000
	.align		4
        /*0004*/ 	.word	0xffffffff
	.align		4
        /*0008*/ 	.word	0x00000000
	.align		4
        /*000c*/ 	.word	0xfffffffe
	.align		4
        /*0010*/ 	.word	0x00000000
	.align		4
        /*0014*/ 	.word	0xfffffffd
	.align		4
        /*0018*/ 	.word	0x00000000
	.align		4
        /*001c*/ 	.word	0xfffffffc


//--------------------- .nv.constant4             --------------------------
	.section	.nv.constant4,"a",@progbits
	.align	8
	.align		8
.nv.constant4:
        /*0000*/ 	.dword	_ZN40_INTERNAL_518563c2_4_k_cu_bd14cad5_169214cuda3std3__45__cpo5beginE
	.align		8
        /*0008*/ 	.dword	_ZN40_INTERNAL_518563c2_4_k_cu_bd14cad5_169214cuda3std3__45__cpo3endE
	.align		8
        /*0010*/ 	.dword	_ZN40_INTERNAL_518563c2_4_k_cu_bd14cad5_169214cuda3std3__45__cpo6cbeginE
	.align		8
        /*0018*/ 	.dword	_ZN40_INTERNAL_518563c2_4_k_cu_bd14cad5_169214cuda3std3__45__cpo4cendE
	.align		8
        /*0020*/ 	.dword	_ZN40_INTERNAL_518563c2_4_k_cu_bd14cad5_169214cuda3std3__442_GLOBAL__N__518563c2_4_k_cu_bd14cad5_169216ignoreE
	.align		8
        /*0028*/ 	.dword	_ZN40_INTERNAL_518563c2_4_k_cu_bd14cad5_169214cuda3std3__419piecewise_constructE
	.align		8
        /*0030*/ 	.dword	_ZN40_INTERNAL_518563c2_4_k_cu_bd14cad5_169214cuda3std3__48in_placeE
	.align		8
        /*0038*/ 	.dword	_ZN40_INTERNAL_518563c2_4_k_cu_bd14cad5_169214cuda3std6ranges3__45__cpo4swapE
	.align		8
        /*0040*/ 	.dword	_ZN40_INTERNAL_518563c2_4_k_cu_bd14cad5_169214cuda3std6ranges3__45__cpo9iter_moveE
	.align		8
        /*0048*/ 	.dword	_ZN40_INTERNAL_518563c2_4_k_cu_bd14cad5_169214cute7productE
	.align		8
        /*0050*/ 	.dword	_ZN40_INTERNAL_518563c2_4_k_cu_bd14cad5_169214cute1_E


//--------------------- .text._ZN7cutlass13device_kernelINS_4gemm6kernel13GemmUniversalIN4cute5tupleIJiiiiEEENS1_10collective13CollectiveMmaINS1_37MainloopSm90TmaGmmaWarpSpecializedFP8ILi3ENS5_IJNS4_1CILi1EEESB_SB_EEENS1_32KernelTmaWarpSpecializedPingpongEEENS5_IJNSA_ILi64EEENSA_ILi256EEESF_EEENS_12float_e4m3_tENS5_IJlSB_lEEESI_SJ_NS4_8TiledMMAINS4_8MMA_AtomIJNS4_4SM904GMMA31MMA_64x256x32_F32E4M3E4M3_SS_TNILNSN_7ScaleInE1ELSP_1EEEEEENS4_6LayoutISC_NS5_IJNSA_ILi0EEEST_ST_EEEEENS5_IJNS4_10UnderscoreESW_SW_EEEEENS4_13SM90_TMA_LOADENS4_14ComposedLayoutINS4_7SwizzleILi2ELi4ELi3EEENS4_18smem_ptr_flag_bitsILi8EEENSS_INS5_IJNSA_ILi8EEESF_EEENS5_IJSF_SB_EEEEEEEvNS4_8identityESZ_S19_vS1A_EENS_8epilogue10collective6detail29Sm90TmaWarpSpecializedAdapterINS1D_15DefaultEpilogueISI_SJ_SJ_NS1C_6thread17LinearCombinationISI_Li1EffLNS1H_9ScaleType4KindE0ELNS_15FloatRoundStyleE2ESI_EENS1_15EpilogueDefaultEEEEEvvEEEEvNT_6ParamsE --------------------------
	.section	.text._ZN7cutlass13device_kernelINS_4gemm6kernel13GemmUniversalIN4cute5tupleIJiiiiEEENS1_10collective13CollectiveMmaINS1_37MainloopSm90TmaGmmaWarpSpecializedFP8ILi3ENS5_IJNS4_1CILi1EEESB_SB_EEENS1_32KernelTmaWarpSpecializedPingpongEEENS5_IJNSA_ILi64EEENSA_ILi256EEESF_EEENS_12float_e4m3_tENS5_IJlSB_lEEESI_SJ_NS4_8TiledMMAINS4_8MMA_AtomIJNS4_4SM904GMMA31MMA_64x256x32_F32E4M3E4M3_SS_TNILNSN_7ScaleInE1ELSP_1EEEEEENS4_6LayoutISC_NS5_IJNSA_ILi0EEEST_ST_EEEEENS5_IJNS4_10UnderscoreESW_SW_EEEEENS4_13SM90_TMA_LOADENS4_14ComposedLayoutINS4_7SwizzleILi2ELi4ELi3EEENS4_18smem_ptr_flag_bitsILi8EEENSS_INS5_IJNSA_ILi8EEESF_EEENS5_IJSF_SB_EEEEEEEvNS4_8identityESZ_S19_vS1A_EENS_8epilogue10collective6detail29Sm90TmaWarpSpecializedAdapterINS1D_15DefaultEpilogueISI_SJ_SJ_NS1C_6thread17LinearCombinationISI_Li1EffLNS1H_9ScaleType4KindE0ELNS_15FloatRoundStyleE2ESI_EENS1_15EpilogueDefaultEEEEEvvEEEEvNT_6ParamsE,"ax",@progbits
	.align	128
.text._ZN7cutlass13device_kernelINS_4gemm6kernel13GemmUniversalIN4cute5tupleIJiiiiEEENS1_10collective13CollectiveMmaINS1_37MainloopSm90TmaGmmaWarpSpecializedFP8ILi3ENS5_IJNS4_1CILi1EEESB_SB_EEENS1_32KernelTmaWarpSpecializedPingpongEEENS5_IJNSA_ILi64EEENSA_ILi256EEESF_EEENS_12float_e4m3_tENS5_IJlSB_lEEESI_SJ_NS4_8TiledMMAINS4_8MMA_AtomIJNS4_4SM904GMMA31MMA_64x256x32_F32E4M3E4M3_SS_TNILNSN_7ScaleInE1ELSP_1EEEEEENS4_6LayoutISC_NS5_IJNSA_ILi0EEEST_ST_EEEEENS5_IJNS4_10UnderscoreESW_SW_EEEEENS4_13SM90_TMA_LOADENS4_14ComposedLayoutINS4_7SwizzleILi2ELi4ELi3EEENS4_18smem_ptr_flag_bitsILi8EEENSS_INS5_IJNSA_ILi8EEESF_EEENS5_IJSF_SB_EEEEEEEvNS4_8identityESZ_S19_vS1A_EENS_8epilogue10collective6detail29Sm90TmaWarpSpecializedAdapterINS1D_15DefaultEpilogueISI_SJ_SJ_NS1C_6thread17LinearCombinationISI_Li1EffLNS1H_9ScaleType4KindE0ELNS_15FloatRoundStyleE2ESI_EENS1_15EpilogueDefaultEEEEEvvEEEEvNT_6ParamsE:
        .type           _ZN7cutlass13device_kernelINS_4gemm6kernel13GemmUniversalIN4cute5tupleIJiiiiEEENS1_10collective13CollectiveMmaINS1_37MainloopSm90TmaGmmaWarpSpecializedFP8ILi3ENS5_IJNS4_1CILi1EEESB_SB_EEENS1_32KernelTmaWarpSpecializedPingpongEEENS5_IJNSA_ILi64EEENSA_ILi256EEESF_EEENS_12float_e4m3_tENS5_IJlSB_lEEESI_SJ_NS4_8TiledMMAINS4_8MMA_AtomIJNS4_4SM904GMMA31MMA_64x256x32_F32E4M3E4M3_SS_TNILNSN_7ScaleInE1ELSP_1EEEEEENS4_6LayoutISC_NS5_IJNSA_ILi0EEEST_ST_EEEEENS5_IJNS4_10UnderscoreESW_SW_EEEEENS4_13SM90_TMA_LOADENS4_14ComposedLayoutINS4_7SwizzleILi2ELi4ELi3EEENS4_18smem_ptr_flag_bitsILi8EEENSS_INS5_IJNSA_ILi8EEESF_EEENS5_IJSF_SB_EEEEEEEvNS4_8identityESZ_S19_vS1A_EENS_8epilogue10collective6detail29Sm90TmaWarpSpecializedAdapterINS1D_15DefaultEpilogueISI_SJ_SJ_NS1C_6thread17LinearCombinationISI_Li1EffLNS1H_9ScaleType4KindE0ELNS_15FloatRoundStyleE2ESI_EENS1_15EpilogueDefaultEEEEEvvEEEEvNT_6ParamsE,@function
        .size           _ZN7cutlass13device_kernelINS_4gemm6kernel13GemmUniversalIN4cute5tupleIJiiiiEEENS1_10collective13CollectiveMmaINS1_37MainloopSm90TmaGmmaWarpSpecializedFP8ILi3ENS5_IJNS4_1CILi1EEESB_SB_EEENS1_32KernelTmaWarpSpecializedPingpongEEENS5_IJNSA_ILi64EEENSA_ILi256EEESF_EEENS_12float_e4m3_tENS5_IJlSB_lEEESI_SJ_NS4_8TiledMMAINS4_8MMA_AtomIJNS4_4SM904GMMA31MMA_64x256x32_F32E4M3E4M3_SS_TNILNSN_7ScaleInE1ELSP_1EEEEEENS4_6LayoutISC_NS5_IJNSA_ILi0EEEST_ST_EEEEENS5_IJNS4_10UnderscoreESW_SW_EEEEENS4_13SM90_TMA_LOADENS4_14ComposedLayoutINS4_7SwizzleILi2ELi4ELi3EEENS4_18smem_ptr_flag_bitsILi8EEENSS_INS5_IJNSA_ILi8EEESF_EEENS5_IJSF_SB_EEEEEEEvNS4_8identityESZ_S19_vS1A_EENS_8epilogue10collective6detail29Sm90TmaWarpSpecializedAdapterINS1D_15DefaultEpilogueISI_SJ_SJ_NS1C_6thread17LinearCombinationISI_Li1EffLNS1H_9ScaleType4KindE0ELNS_15FloatRoundStyleE2ESI_EENS1_15EpilogueDefaultEEEEEvvEEEEvNT_6ParamsE,(.L_x_330 - _ZN7cutlass13device_kernelINS_4gemm6kernel13GemmUniversalIN4cute5tupleIJiiiiEEENS1_10collective13CollectiveMmaINS1_37MainloopSm90TmaGmmaWarpSpecializedFP8ILi3ENS5_IJNS4_1CILi1EEESB_SB_EEENS1_32KernelTmaWarpSpecializedPingpongEEENS5_IJNSA_ILi64EEENSA_ILi256EEESF_EEENS_12float_e4m3_tENS5_IJlSB_lEEESI_SJ_NS4_8TiledMMAINS4_8MMA_AtomIJNS4_4SM904GMMA31MMA_64x256x32_F32E4M3E4M3_SS_TNILNSN_7ScaleInE1ELSP_1EEEEEENS4_6LayoutISC_NS5_IJNSA_ILi0EEEST_ST_EEEEENS5_IJNS4_10UnderscoreESW_SW_EEEEENS4_13SM90_TMA_LOADENS4_14ComposedLayoutINS4_7SwizzleILi2ELi4ELi3EEENS4_18smem_ptr_flag_bitsILi8EEENSS_INS5_IJNSA_ILi8EEESF_EEENS5_IJSF_SB_EEEEEEEvNS4_8identityESZ_S19_vS1A_EENS_8epilogue10collective6detail29Sm90TmaWarpSpecializedAdapterINS1D_15DefaultEpilogueISI_SJ_SJ_NS1C_6thread17LinearCombinationISI_Li1EffLNS1H_9ScaleType4KindE0ELNS_15FloatRoundStyleE2ESI_EENS1_15EpilogueDefaultEEEEEvvEEEEvNT_6ParamsE)
        .other          _ZN7cutlass13device_kernelINS_4gemm6kernel13GemmUniversalIN4cute5tupleIJiiiiEEENS1_10collective13CollectiveMmaINS1_37MainloopSm90TmaGmmaWarpSpecializedFP8ILi3ENS5_IJNS4_1CILi1EEESB_SB_EEENS1_32KernelTmaWarpSpecializedPingpongEEENS5_IJNSA_ILi64EEENSA_ILi256EEESF_EEENS_12float_e4m3_tENS5_IJlSB_lEEESI_SJ_NS4_8TiledMMAINS4_8MMA_AtomIJNS4_4SM904GMMA31MMA_64x256x32_F32E4M3E4M3_SS_TNILNSN_7ScaleInE1ELSP_1EEEEEENS4_6LayoutISC_NS5_IJNSA_ILi0EEEST_ST_EEEEENS5_IJNS4_10UnderscoreESW_SW_EEEEENS4_13SM90_TMA_LOADENS4_14ComposedLayoutINS4_7SwizzleILi2ELi4ELi3EEENS4_18smem_ptr_flag_bitsILi8EEENSS_INS5_IJNSA_ILi8EEESF_EEENS5_IJSF_SB_EEEEEEEvNS4_8identityESZ_S19_vS1A_EENS_8epilogue10collective6detail29Sm90TmaWarpSpecializedAdapterINS1D_15DefaultEpilogueISI_SJ_SJ_NS1C_6thread17LinearCombinationISI_Li1EffLNS1H_9ScaleType4KindE0ELNS_15FloatRoundStyleE2ESI_EENS1_15EpilogueDefaultEEEEEvvEEEEvNT_6ParamsE,@"STO_CUDA_ENTRY STV_DEFAULT"
_ZN7cutlass13device_kernelINS_4gemm6kernel13GemmUniversalIN4cute5tupleIJiiiiEEENS1_10collective13CollectiveMmaINS1_37MainloopSm90TmaGmmaWarpSpecializedFP8ILi3ENS5_IJNS4_1CILi1EEESB_SB_EEENS1_32KernelTmaWarpSpecializedPingpongEEENS5_IJNSA_ILi64EEENSA_ILi256EEESF_EEENS_12float_e4m3_tENS5_IJlSB_lEEESI_SJ_NS4_8TiledMMAINS4_8MMA_AtomIJNS4_4SM904GMMA31MMA_64x256x32_F32E4M3E4M3_SS_TNILNSN_7ScaleInE1ELSP_1EEEEEENS4_6LayoutISC_NS5_IJNSA_ILi0EEEST_ST_EEEEENS5_IJNS4_10UnderscoreESW_SW_EEEEENS4_13SM90_TMA_LOADENS4_14ComposedLayoutINS4_7SwizzleILi2ELi4ELi3EEENS4_18smem_ptr_flag_bitsILi8EEENSS_INS5_IJNSA_ILi8EEESF_EEENS5_IJSF_SB_EEEEEEEvNS4_8identityESZ_S19_vS1A_EENS_8epilogue10collective6detail29Sm90TmaWarpSpecializedAdapterINS1D_15DefaultEpilogueISI_SJ_SJ_NS1C_6thread17LinearCombinationISI_Li1EffLNS1H_9ScaleType4KindE0ELNS_15FloatRoundStyleE2ESI_EENS1_15EpilogueDefaultEEEEEvvEEEEvNT_6ParamsE:
[----:B------:R-:W0:Y:S02]  /*0000*/  LDC R1, c[0x0][0x28] ;  /* 0x00000a00ff017b82 */ /* 0x000e240000000800 */
[----:B0-----:R-:W-:Y:S01]  /*0010*/  VIADD R1, R1, 0xfffffef0 ;  /* 0xfffffef001017836 */ /* 0x001fe20000000000 */
[----:B------:R-:W0:Y:S01]  /*0020*/  S2R R2, SR_TID.X ;  /* 0x0000000000027919 */ /* 0x000e220000002100 */
[----:B------:R-:W-:Y:S01]  /*0030*/  ELECT P0, URZ, PT ;  /* 0x00000000003f782f */ /* 0x000fe20003800000 */
[----:B------:R-:W-:Y:S01]  /*0040*/  BSSY B0, `(.L_x_0) ;  /* 0x0000014000007945 */ /* 0x000fe20003800000 */
[----:B0-----:R-:W-:-:S05]  /*0050*/  SHF.R.U32.HI R0, RZ, 0x5, R2 ;  /* 0x00000005ff007819 */ /* 0x001fca0000011602 */
[----:B------:R-:W0:Y:S02]  /*0060*/  SHFL.IDX PT, R3, R0, RZ, 0x1f ;  /* 0x00001fff00037589 */ /* 0x000e2400000e0000 */
[----:B0-----:R-:W-:Y:S02]  /*0070*/  R2UR UR6, R3 ;  /* 0x00000000030672ca */ /* 0x001fe400000e0000 */
[----:B------:R-:W-:-:S05]  /*0080*/  SHF.R.U32.HI R3, RZ, 0x7, R2 ;  /* 0x00000007ff037819 */ /* 0x000fca0000011602 */
[----:B------:R0:W1:Y:S06]  /*0090*/  SHFL.IDX PT, R4, R3, RZ, 0x1f ;  /* 0x00001fff03047589 */ /* 0x00006c00000e0000 */
[----:B------:R-:W-:Y:S02]  /*00a0*/  USHF.R.S32.HI UR4, URZ, 0x1f, UR6 ;  /* 0x0000001f3f047899 */ /* 0x000fe40008011406 */
[----:B------:R-:W-:Y:S02]  /*00b0*/  ISETP.NE.OR P0, PT, RZ, UR6, !P0 ;  /* 0x00000006ff007c0c */ /* 0x000fe4000c705670 */
[----:B------:R-:W-:-:S04]  /*00c0*/  ULEA.HI UR4, UR4, UR6, URZ, 0x2 ;  /* 0x0000000604047291 */ /* 0x000fc8000f8f103f */
[----:B------:R-:W-:-:S04]  /*00d0*/  ULOP3.LUT UR4, UR4, 0xfffffffc, URZ, 0xc0, !UPT ;  /* 0xfffffffc04047892 */ /* 0x000fc8000f8ec03f */
[----:B------:R-:W-:-:S03]  /*00e0*/  UIADD3 UR6, UR6, -UR4, URZ ;  /* 0x8000000406067290 */ /* 0x000fc6000fffe03f */
[----:B0-----:R-:W-:Y:S09]  /*00f0*/  @P0 BRA `(.L_x_1) ;  /* 0x0000000000200947 */ /* 0x001ff20003800000 */
[----:B------:R-:W-:Y:S02]  /*0100*/  ULDC.64 UR4, c[0x0][0x198] ;  /* 0x0000660000047ab9 */ /* 0x000fe40000000a00 */
[----:B------:R-:W-:Y:S02]  /*0110*/  UIADD3 UR8, UP0, UR4, 0xf0, URZ ;  /* 0x000000f004087890 */ /* 0x000fe4000ff1e03f */
[----:B------:R-:W-:Y:S02]  /*0120*/  UIADD3 UR4, UP1, UR4, 0x1f0, URZ ;  /* 0x000001f004047890 */ /* 0x000fe4000ff3e03f */
[----:B------:R-:W-:Y:S02]  /*0130*/  UIADD3.X UR9, URZ, UR5, URZ, UP0, !UPT ;  /* 0x000000053f097290 */ /* 0x000fe400087fe43f */
[----:B------:R-:W-:-:S07]  /*0140*/  UIADD3.X UR5, URZ, UR5, URZ, UP1, !UPT ;  /* 0x000000053f057290 */ /* 0x000fce0008ffe43f */
[----:B------:R0:W-:Y:S02]  /*0150*/  UTMACCTL.PF [UR8] ;  /* 0x00000000080079b9 */ /* 0x0001e40008040000 */
[----:B------:R0:W-:Y:S02]  /*0160*/  UTMACCTL.PF [UR4] ;  /* 0x00000000040079b9 */ /* 0x0001e40008040000 */
[----:B0-----:R-:W-:Y:S01]  /*0170*/  NOP ;  /* 0x0000000000007918 */ /* 0x001fe20000000000 */
.L_x_1:
[----:B------:R-:W-:Y:S05]  /*0180*/  BSYNC B0 ;  /* 0x0000000000007941 */ /* 0x000fea0003800000 */
.L_x_0:
[----:B------:R-:W0:Y:S01]  /*0190*/  SHFL.IDX PT, R5, R0, RZ, 0x1f ;  /* 0x00001fff00057589 */ /* 0x000e2200000e0000 */
[----:B-1----:R-:W-:Y:S01]  /*01a0*/  R2UR UR14, R4 ;  /* 0x00000000040e72ca */ /* 0x002fe200000e0000 */
[----:B------:R-:W-:-:S04]  /*01b0*/  UISETP.NE.AND UP0, UPT, UR6, 0x3, UPT ;  /* 0x000000030600788c */ /* 0x000fc8000bf05270 */
[----:B------:R-:W-:-:S08]  /*01c0*/  UISETP.EQ.OR UP0, UPT, UR6, URZ, !UP0 ;  /* 0x0000003f0600728c */ /* 0x000fd0000c702670 */
[----:B------:R-:W-:Y:S02]  /*01d0*/  UIADD3 UR12, UR14, -0x1, URZ ;  /* 0xffffffff0e0c7890 */ /* 0x000fe4000fffe03f */
[----:B------:R-:W-:Y:S02]  /*01e0*/  UISETP.EQ.AND UP0, UPT, UR14, URZ, UP0 ;  /* 0x0000003f0e00728c */ /* 0x000fe40008702270 */
[----:B------:R-:W-:Y:S02]  /*01f0*/  UISETP.GE.U32.AND UP1, UPT, UR12, 0x2, UPT ;  /* 0x000000020c00788c */ /* 0x000fe4000bf26070 */
[----:B------:R-:W-:Y:S01]  /*0200*/  USEL UR13, URZ, 0x1, !UP0 ;  /* 0x000000013f0d7887 */ /* 0x000fe2000c000000 */
[----:B0-----:R-:W-:-:S03]  /*0210*/  ISETP.NE.AND P0, PT, R5, RZ, PT ;  /* 0x000000ff0500720c */ /* 0x001fc60003f05270 */
[----:B------:R-:W-:-:S10]  /*0220*/  USEL UR13, UR13, 0x2, UP1 ;  /* 0x000000020d0d7887 */ /* 0x000fd40008800000 */
[----:B------:R-:W-:Y:S05]  /*0230*/  @P0 BRA `(.L_x_2) ;  /* 0x0000000000500947 */ /* 0x000fea0003800000 */
[----:B------:R-:W0:Y:S01]  /*0240*/  S2UR UR7, SR_CgaCtaId ;  /* 0x00000000000779c3 */ /* 0x000e220000008800 */
[----:B------:R-:W-:Y:S01]  /*0250*/  UMOV UR4, 0x400 ;  /* 0x0000040000047882 */ /* 0x000fe20000000000 */
[----:B------:R-:W-:Y:S01]  /*0260*/  UMOV UR5, 0x1 ;  /* 0x0000000100057882 */ /* 0x000fe20000000000 */
[----:B------:R-:W-:Y:S01]  /*0270*/  UMOV UR8, 0x80 ;  /* 0x0000008000087882 */ /* 0x000fe20000000000 */
[----:B------:R-:W-:Y:S01]  /*0280*/  ELECT P0, URZ, PT ;  /* 0x00000000003f782f */ /* 0x000fe20003800000 */
[----:B------:R-:W-:-:S04]  /*0290*/  UIADD3 UR8, -UR8, 0x100000, URZ ;  /* 0x0010000008087890 */ /* 0x000fc8000fffe13f */
[----:B------:R-:W-:Y:S02]  /*02a0*/  USHF.L.U32 UR9, UR8, 0xb, URZ ;  /* 0x0000000b08097899 */ /* 0x000fe4000800063f */
[----:B------:R-:W-:Y:S02]  /*02b0*/  USHF.L.U32 UR8, UR8, 0x1, URZ ;  /* 0x0000000108087899 */ /* 0x000fe4000800063f */
[----:B0-----:R-:W-:Y:S02]  /*02c0*/  ULEA UR7, UR7, UR4, 0x18 ;  /* 0x0000000407077291 */ /* 0x001fe4000f8ec03f */
[----:B------:R-:W-:-:S04]  /*02d0*/  UIADD3 UR4, -UR5, 0x100000, URZ ;  /* 0x0010000005047890 */ /* 0x000fc8000fffe13f */
[----:B------:R-:W-:Y:S02]  /*02e0*/  USHF.L.U32 UR5, UR4, 0xb, URZ ;  /* 0x0000000b04057899 */ /* 0x000fe4000800063f */
[----:B------:R-:W-:Y:S01]  /*02f0*/  USHF.L.U32 UR4, UR4, 0x1, URZ ;  /* 0x0000000104047899 */ /* 0x000fe2000800063f */
[----:B------:R-:W0:Y:S11]  /*0300*/  FENCE.VIEW.ASYNC.S ;  /* 0x00000000000073c6 */ /* 0x000e360000000000 */
[----:B0-----:R0:W1:Y:S01]  /*0310*/  SYNCS.EXCH.64 URZ, [UR7], UR4 ;  /* 0x00000004073f75b2 */ /* 0x0010620008000100 */
[----:B------:R0:W2:Y:S01]  /*0320*/  SYNCS.EXCH.64 URZ, [UR7+0x18], UR8 ;  /* 0x00001808073f75b2 */ /* 0x0000a20008000100 */
[----:B------:R0:W3:Y:S01]  /*0330*/  SYNCS.EXCH.64 URZ, [UR7+0x8], UR4 ;  /* 0x00000804073f75b2 */ /* 0x0000e20008000100 */
[----:B------:R0:W4:Y:S01]  /*0340*/  SYNCS.EXCH.64 URZ, [UR7+0x20], UR8 ;  /* 0x00002008073f75b2 */ /* 0x0001220008000100 */
[----:B------:R0:W0:Y:S01]  /*0350*/  SYNCS.EXCH.64 URZ, [UR7+0x10], UR4 ;  /* 0x00001004073f75b2 */ /* 0x0000220008000100 */
[----:B------:R0:W0:Y:S01]  /*0360*/  SYNCS.EXCH.64 URZ, [UR7+0x28], UR8 ;  /* 0x00002808073f75b2 */ /* 0x0000220008000100 */
[----:B------:R-:W-:Y:S01]  /*0370*/  NOP ;  /* 0x0000000000007918 */ /* 0x000fe20000000000 */
.L_x_2:
[----:B------:R-:W5:Y:S01]  /*0380*/  SHFL.IDX PT, R5, R0, RZ, 0x1f ;  /* 0x00001fff00057589 */ /* 0x000f6200000e0000 */
[----:B------:R-:W-:Y:S01]  /*0390*/  ELECT P0, URZ, PT ;  /* 0x00000000003f782f */ /* 0x000fe20003800000 */
[----:B------:R-:W-:Y:S01]  /*03a0*/  NOP ;  /* 0x0000000000007918 */ /* 0x000fe20000000000 */
[----:B------:R-:W-:Y:S01]  /*03b0*/  ELECT P1, URZ, PT ;  /* 0x00000000003f782f */ /* 0x000fe20003820000 */
[----:B------:R-:W1:Y:S01]  /*03c0*/  SHFL.IDX PT, R4, R0, RZ, 0x1f ;  /* 0x00001fff00047589 */ /* 0x000e6200000e0000 */
[----:B0-----:R-:W-:Y:S01]  /*03d0*/  UMOV UR4, 0x20 ;  /* 0x0000002000047882 */ /* 0x001fe20000000000 */
[----:B------:R-:W-:Y:S01]  /*03e0*/  UMOV UR9, 0x80 ;  /* 0x0000008000097882 */ /* 0x000fe20000000000 */
[----:B------:R-:W-:Y:S01]  /*03f0*/  NOP ;  /* 0x0000000000007918 */ /* 0x000fe20000000000 */
[----:B------:R0:W2:Y:S01]  /*0400*/  SHFL.IDX PT, R0, R3, RZ, 0x1f ;  /* 0x00001fff03007589 */ /* 0x0000a200000e0000 */
[----:B------:R-:W-:Y:S01]  /*0410*/  ULDC.64 UR22, c[0x0][0x208] ;  /* 0x0000820000167ab9 */ /* 0x000fe20000000a00 */
[----:B0-----:R-:W-:-:S04]  /*0420*/  SHF.R.S32.HI R3, RZ, 0x1f, R2 ;  /* 0x0000001fff037819 */ /* 0x001fc80000011402 */
[----:B------:R-:W-:Y:S02]  /*0430*/  LEA.HI R3, R3, R2, RZ, 0x7 ;  /* 0x0000000203037211 */ /* 0x000fe400078f38ff */
[----:B-----5:R-:W-:Y:S02]  /*0440*/  ISETP.NE.OR P0, PT, R5, RZ, !P0 ;  /* 0x000000ff0500720c */ /* 0x020fe40004705670 */
[----:B------:R-:W-:Y:S02]  /*0450*/  LOP3.LUT R3, R3, 0xffffff80, RZ, 0xc0, !PT ;  /* 0xffffff8003037812 */ /* 0x000fe400078ec0ff */
[----:B-1----:R-:W-:-:S03]  /*0460*/  ISETP.NE.OR P1, PT, R4, RZ, !P1 ;  /* 0x000000ff0400720c */ /* 0x002fc60004f25670 */
[----:B------:R-:W-:Y:S01]  /*0470*/  IMAD.IADD R3, R2, 0x1, -R3 ;  /* 0x0000000102037824 */ /* 0x000fe200078e0a03 */
[----:B--2---:R-:W-:-:S05]  /*0480*/  R2UR UR17, R0 ;  /* 0x00000000001172ca */ /* 0x004fca00000e0000 */
[----:B------:R-:W-:-:S04]  /*0490*/  VOTEU.ALL UP0, P0 ;  /* 0x00000000003f7886 */ /* 0x000fc80000000000 */
[----:B------:R-:W-:Y:S01]  /*04a0*/  VOTEU.ALL UP1, P1 ;  /* 0x00000000003f7886 */ /* 0x000fe20000820000 */
[----:B------:R-:W0:Y:S01]  /*04b0*/  @!UP0 S2UR UR8, SR_CgaCtaId ;  /* 0x00000000000889c3 */ /* 0x000e220000008800 */
[----:B------:R-:W-:Y:S01]  /*04c0*/  @!UP0 UMOV UR7, 0x400 ;  /* 0x0000040000078882 */ /* 0x000fe20000000000 */
[----:B------:R-:W-:-:S04]  /*04d0*/  @!UP0 UIADD3 UR4, -UR4, 0x100000, URZ ;  /* 0x0010000004048890 */ /* 0x000fc8000fffe13f */
[----:B------:R-:W-:Y:S02]  /*04e0*/  @!UP0 USHF.L.U32 UR5, UR4, 0xb, URZ ;  /* 0x0000000b04058899 */ /* 0x000fe4000800063f */
[----:B------:R-:W-:Y:S01]  /*04f0*/  @!UP0 USHF.L.U32 UR4, UR4, 0x1, URZ ;  /* 0x0000000104048899 */ /* 0x000fe2000800063f */
[----:B------:R-:W-:Y:S01]  /*0500*/  @!UP1 UMOV UR10, 0x400 ;  /* 0x00000400000a9882 */ /* 0x000fe20000000000 */
[----:B------:R-:W-:Y:S01]  /*0510*/  VOTEU.ALL UP2, P1 ;  /* 0x00000000003f7886 */ /* 0x000fe20000840000 */
[----:B------:R-:W-:Y:S01]  /*0520*/  VOTEU.ALL UP3, P1 ;  /* 0x00000000003f7886 */ /* 0x000fe20000860000 */
[----:B------:R-:W-:Y:S01]  /*0530*/  VOTEU.ALL UP4, P1 ;  /* 0x00000000003f7886 */ /* 0x000fe20000880000 */
[----:B------:R-:W1:Y:S01]  /*0540*/  @!UP1 S2UR UR11, SR_CgaCtaId ;  /* 0x00000000000b99c3 */ /* 0x000e620000008800 */
[----:B------:R-:W-:Y:S01]  /*0550*/  VOTEU.ALL UP5, P1 ;  /* 0x00000000003f7886 */ /* 0x000fe200008a0000 */
[----:B------:R-:W-:Y:S01]  /*0560*/  ISETP.NE.AND P1, PT, RZ, UR14, PT ;  /* 0x0000000eff007c0c */ /* 0x000fe2000bf25270 */
[----:B0-----:R-:W-:-:S02]  /*0570*/  @!UP0 ULEA UR7, UR8, UR7, 0x18 ;  /* 0x0000000708078291 */ /* 0x001fc4000f8ec03f */
[----:B------:R-:W-:-:S04]  /*0580*/  @!UP1 UIADD3 UR8, -UR9, 0x100000, URZ ;  /* 0x0010000009089890 */ /* 0x000fc8000fffe13f */
[----:B------:R-:W-:Y:S02]  /*0590*/  @!UP1 USHF.L.U32 UR9, UR8, 0xb, URZ ;  /* 0x0000000b08099899 */ /* 0x000fe4000800063f */
[----:B------:R-:W-:Y:S01]  /*05a0*/  @!UP1 USHF.L.U32 UR8, UR8, 0x1, URZ ;  /* 0x0000000108089899 */ /* 0x000fe2000800063f */
[----:B------:R-:W-:Y:S01]  /*05b0*/  VOTEU.ALL UP0, P0 ;  /* 0x00000000003f7886 */ /* 0x000fe20000000000 */
[----:B-1----:R-:W-:Y:S01]  /*05c0*/  @!UP1 ULEA UR10, UR11, UR10, 0x18 ;  /* 0x0000000a0b0a9291 */ /* 0x002fe2000f8ec03f */
[----:B------:R-:W-:Y:S01]  /*05d0*/  VOTEU.ALL UP1, P0 ;  /* 0x00000000003f7886 */ /* 0x000fe20000020000 */
[----:B------:R-:W0:Y:S02]  /*05e0*/  FENCE.VIEW.ASYNC.S ;  /* 0x00000000000073c6 */ /* 0x000e240000000000 */
[----:B0-----:R-:W3:Y:S02]  /*05f0*/  @!UP0 SYNCS.EXCH.64 URZ, [UR7+0x60], UR4 ;  /* 0x00006004073f85b2 */ /* 0x001ee40008000100 */
[----:B------:R0:W3:Y:S01]  /*0600*/  @!UP1 SYNCS.EXCH.64 URZ, [UR7+0x68], UR4 ;  /* 0x00006804073f95b2 */ /* 0x0000e20008000100 */
[----:B------:R-:W-:Y:S01]  /*0610*/  NOP ;  /* 0x0000000000007918 */ /* 0x000fe20000000000 */
[----:B0-----:R-:W-:-:S02]  /*0620*/  ULDC.64 UR4, c[0x0][0x598] ;  /* 0x0001660000047ab9 */ /* 0x001fc40000000a00 */
[----:B------:R-:W-:Y:S02]  /*0630*/  ISETP.NE.U32.AND P0, PT, RZ, UR4, PT ;  /* 0x00000004ff007c0c */ /* 0x000fe4000bf05070 */
[----:B------:R0:W3:Y:S02]  /*0640*/  @!UP2 SYNCS.EXCH.64 URZ, [UR10+0x40], UR8 ;  /* 0x000040080a3fa5b2 */ /* 0x0000e40008000100 */
[----:B------:R-:W-:Y:S01]  /*0650*/  ISETP.NE.AND.EX P0, PT, RZ, UR5, PT, P0 ;  /* 0x00000005ff007c0c */ /* 0x000fe2000bf05300 */
[----:B------:R0:W3:Y:S01]  /*0660*/  @!UP3 SYNCS.EXCH.64 URZ, [UR10+0x48], UR8 ;  /* 0x000048080a3fb5b2 */ /* 0x0000e20008000100 */
[----:B------:R0:W3:Y:S01]  /*0670*/  @!UP4 SYNCS.EXCH.64 URZ, [UR10+0x50], UR8 ;  /* 0x000050080a3fc5b2 */ /* 0x0000e20008000100 */
[----:B------:R0:W3:Y:S01]  /*0680*/  @!UP5 SYNCS.EXCH.64 URZ, [UR10+0x58], UR8 ;  /* 0x000058080a3fd5b2 */ /* 0x0000e20008000100 */
[----:B------:R-:W-:Y:S01]  /*0690*/  NOP ;  /* 0x0000000000007918 */ /* 0x000fe20000000000 */
[----:B---34-:R-:W-:Y:S08]  /*06a0*/  BAR.SYNC.DEFER_BLOCKING 0x0 ;  /* 0x0000000000007b1d */ /* 0x018ff00000010000 */
[----:B0-----:R-:W-:Y:S05]  /*06b0*/  @!P0 BRA `(.L_x_3) ;  /* 0x0000000000208947 */ /* 0x001fea0003800000 */
[----:B------:R-:W0:Y:S02]  /*06c0*/  LDC.64 R4, c[0x0][0x598] ;  /* 0x00016600ff047b82 */ /* 0x000e240000000a00 */
[----:B0-----:R-:W2:Y:S02]  /*06d0*/  LDG.E.64 R4, desc[UR22][R4.64] ;  /* 0x0000001604047981 */ /* 0x001ea4000c1e1b00 */
[----:B--2---:R-:W-:-:S04]  /*06e0*/  ISETP.NE.U32.AND P0, PT, R4, RZ, PT ;  /* 0x000000ff0400720c */ /* 0x004fc80003f05070 */
[----:B------:R-:W-:-:S13]  /*06f0*/  ISETP.NE.AND.EX P0, PT, R5, RZ, PT, P0 ;  /* 0x000000ff0500720c */ /* 0x000fda0003f05300 */
[----:B------:R-:W-:Y:S05]  /*0700*/  @!P0 BRA `(.L_x_3) ;  /* 0x00000000000c8947 */ /* 0x000fea0003800000 */
[----:B------:R-:W2:Y:S02]  /*0710*/  LD.E R4, desc[UR22][R4.64] ;  /* 0x0000001604047980 */ /* 0x000ea4000c101900 */
[----:B--2---:R-:W-:Y:S01]  /*0720*/  R2UR UR24, R4 ;  /* 0x00000000041872ca */ /* 0x004fe200000e0000 */
[----:B------:R-:W-:-:S14]  /*0730*/  BRA `(.L_x_4) ;  /* 0x0000000000247947 */ /* 0x000fdc0003800000 */
.L_x_3:
[----:B------:R-:W-:Y:S02]  /*0740*/  ULDC.64 UR4, c[0x0][0x588] ;  /* 0x0001620000047ab9 */ /* 0x000fe40000000a00 */
[----:B------:R-:W-:-:S04]  /*0750*/  ISETP.NE.U32.AND P0, PT, RZ, UR4, PT ;  /* 0x00000004ff007c0c */ /* 0x000fc8000bf05070 */
[----:B------:R-:W-:-:S13]  /*0760*/  ISETP.NE.AND.EX P0, PT, RZ, UR5, PT, P0 ;  /* 0x00000005ff007c0c */ /* 0x000fda000bf05300 */
[----:B------:R-:W-:Y:S05]  /*0770*/  @!P0 BRA `(.L_x_5) ;  /* 0x0000000000108947 */ /* 0x000fea0003800000 */
[----:B------:R-:W0:Y:S02]  /*0780*/  LDC.64 R4, c[0x0][0x588] ;  /* 0x00016200ff047b82 */ /* 0x000e240000000a00 */
[----:B0-----:R-:W2:Y:S02]  /*0790*/  LDG.E R4, desc[UR22][R4.64] ;  /* 0x0000001604047981 */ /* 0x001ea4000c1e1900 */
[----:B--2---:R-:W-:Y:S01]  /*07a0*/  R2UR UR24, R4 ;  /* 0x00000000041872ca */ /* 0x004fe200000e0000 */
[----:B------:R-:W-:-:S14]  /*07b0*/  BRA `(.L_x_4) ;  /* 0x0000000000047947 */ /* 0x000fdc0003800000 */
.L_x_5:
[----:B------:R-:W-:-:S05]  /*07c0*/  ULDC UR24, c[0x0][0x580] ;  /* 0x0001600000187ab9 */ /* 0x000fca0000000800 */
.L_x_4:
[----:B------:R-:W-:Y:S02]  /*07d0*/  ULDC.64 UR4, c[0x0][0x5a0] ;  /* 0x0001680000047ab9 */ /* 0x000fe40000000a00 */
[----:B------:R-:W-:-:S04]  /*07e0*/  ISETP.NE.U32.AND P0, PT, RZ, UR4, PT ;  /* 0x00000004ff007c0c */ /* 0x000fc8000bf05070 */
[----:B------:R-:W-:-:S13]  /*07f0*/  ISETP.NE.AND.EX P0, PT, RZ, UR5, PT, P0 ;  /* 0x00000005ff007c0c */ /* 0x000fda000bf05300 */
[----:B------:R-:W-:Y:S05]  /*0800*/  @!P0 BRA `(.L_x_6) ;  /* 0x0000000000208947 */ /* 0x000fea0003800000 */
        /* <DEDUP_REMOVED lines=8> */
.L_x_6:
        /* <DEDUP_REMOVED lines=8> */
.L_x_8:
[----:B------:R-:W-:-:S05]  /*0910*/  ULDC UR25, c[0x0][0x584] ;  /* 0x0001610000197ab9 */ /* 0x000fca0000000800 */
.L_x_7:
[----:B------:R-:W0:Y:S01]  /*0920*/  LDC R0, c[0x0][0x65c] ;  /* 0x00019700ff007b82 */ /* 0x000e220000000800 */
[----:B------:R-:W1:Y:S01]  /*0930*/  S2R R12, SR_CTAID.Y ;  /* 0x00000000000c7919 */ /* 0x000e620000002600 */
[----:B------:R-:W-:Y:S01]  /*0940*/  IMAD.MOV.U32 R5, RZ, RZ, RZ ;  /* 0x000000ffff057224 */ /* 0x000fe200078e00ff */
[----:B------:R-:W-:Y:S01]  /*0950*/  UISETP.NE.AND UP0, UPT, UR14, 0x2, UPT ;  /* 0x000000020e00788c */ /* 0x000fe2000bf05270 */
[----:B------:R-:W2:Y:S01]  /*0960*/  S2R R4, SR_CTAID.X ;  /* 0x0000000000047919 */ /* 0x000ea20000002500 */
[----:B------:R-:W-:Y:S01]  /*0970*/  ULDC UR7, c[0x0][0x28c] ;  /* 0x0000a30000077ab9 */ /* 0x000fe20000000800 */
[----:B------:R-:W-:Y:S01]  /*0980*/  UMOV UR5, URZ ;  /* 0x0000003f00057c82 */ /* 0x000fe20008000000 */
[----:B------:R-:W-:Y:S02]  /*0990*/  UIADD3 UR7, UR7, 0x3f, URZ ;  /* 0x0000003f07077890 */ /* 0x000fe4000fffe03f */
[----:B------:R-:W-:Y:S01]  /*09a0*/  PLOP3.LUT P0, PT, PT, PT, UP0, 0x80, 0x0 ;  /* 0x000000000000781c */ /* 0x000fe20003f0f008 */
[----:B------:R-:W-:Y:S01]  /*09b0*/  UMOV UR4, URZ ;  /* 0x0000003f00047c82 */ /* 0x000fe20008000000 */
[----:B------:R-:W-:Y:S01]  /*09c0*/  ULDC.64 UR18, c[0x0][0x650] ;  /* 0x0001940000127ab9 */ /* 0x000fe20000000a00 */
[----:B------:R-:W-:-:S04]  /*09d0*/  USHF.R.S32.HI UR10, URZ, 0x1f, UR7 ;  /* 0x0000001f3f0a7899 */ /* 0x000fc80008011407 */
[----:B------:R-:W-:-:S04]  /*09e0*/  ULEA.HI UR10, UR10, UR7, URZ, 0x6 ;  /* 0x000000070a0a7291 */ /* 0x000fc8000f8f303f */
[----:B------:R-:W-:Y:S01]  /*09f0*/  USHF.R.S32.HI UR14, URZ, 0x6, UR10 ;  /* 0x000000063f0e7899 */ /* 0x000fe2000801140a */
[----:B0-----:R-:W-:-:S13]  /*0a00*/  ISETP.NE.AND P2, PT, R0, 0x1, PT ;  /* 0x000000010000780c */ /* 0x001fda0003f45270 */
[----:B------:R-:W2:Y:S01]  /*0a10*/  @P2 LDC R9, c[0x0][0x10] ;  /* 0x00000400ff092b82 */ /* 0x000ea20000000800 */
[----:B-1----:R-:W-:Y:S02]  /*0a20*/  @P2 IMAD.MOV.U32 R6, RZ, RZ, R12 ;  /* 0x000000ffff062224 */ /* 0x002fe400078e000c */
[----:B------:R-:W-:-:S05]  /*0a30*/  @P2 IMAD.MOV.U32 R7, RZ, RZ, RZ ;  /* 0x000000ffff072224 */ /* 0x000fca00078e00ff */
[----:B------:R-:W0:Y:S01]  /*0a40*/  @!P2 LDC R11, c[0x0][0xc] ;  /* 0x00000300ff0bab82 */ /* 0x000e220000000800 */
[----:B------:R-:W-:Y:S01]  /*0a50*/  ULDC UR8, c[0x0][0xc] ;  /* 0x0000030000087ab9 */ /* 0x000fe20000000800 */
[----:B------:R-:W-:Y:S01]  /*0a60*/  ULDC UR9, c[0x0][0x10] ;  /* 0x0000040000097ab9 */ /* 0x000fe20000000800 */
[----:B------:R-:W-:Y:S01]  /*0a70*/  ULDC UR7, c[0x0][0x14] ;  /* 0x0000050000077ab9 */ /* 0x000fe20000000800 */
[----:B------:R-:W-:-:S04]  /*0a80*/  UIMAD.WIDE.U32 UR8, UR8, UR9, URZ ;  /* 0x00000009080872a5 */ /* 0x000fc8000f8e003f */
[----:B------:R-:W-:Y:S02]  /*0a90*/  UIMAD.WIDE.U32 UR20, UR8, UR7, URZ ;  /* 0x00000007081472a5 */ /* 0x000fe4000f8e003f */
[----:B------:R-:W-:-:S04]  /*0aa0*/  UIMAD UR15, UR9, UR7, URZ ;  /* 0x00000007090f72a4 */ /* 0x000fc8000f8e023f */
[----:B------:R-:W-:Y:S01]  /*0ab0*/  UIADD3 UR15, UR21, UR15, URZ ;  /* 0x0000000f150f7290 */ /* 0x000fe2000fffe03f */
[----:B--2---:R-:W-:-:S04]  /*0ac0*/  @P2 IMAD.WIDE.U32 R8, R4, R9, R6 ;  /* 0x0000000904082225 */ /* 0x004fc800078e0006 */
[----:B------:R-:W-:Y:S02]  /*0ad0*/  @P2 IMAD.MOV.U32 R13, RZ, RZ, R8 ;  /* 0x000000ffff0d2224 */ /* 0x000fe400078e0008 */
[----:B0-----:R-:W-:-:S04]  /*0ae0*/  @!P2 IMAD.WIDE.U32 R6, R11, R12, R4 ;  /* 0x0000000c0b06a225 */ /* 0x001fc800078e0004 */
[----:B------:R-:W-:Y:S02]  /*0af0*/  @P2 IMAD.MOV.U32 R11, RZ, RZ, RZ ;  /* 0x000000ffff0b2224 */ /* 0x000fe400078e00ff */
[----:B------:R-:W-:Y:S02]  /*0b00*/  @!P2 IMAD.MOV.U32 R13, RZ, RZ, R6 ;  /* 0x000000ffff0da224 */ /* 0x000fe400078e0006 */
[----:B------:R-:W-:Y:S02]  /*0b10*/  @P2 IMAD.IADD R10, R9, 0x1, R11 ;  /* 0x00000001090a2824 */ /* 0x000fe400078e020b */
[----:B------:R-:W-:Y:S01]  /*0b20*/  @!P2 IMAD.MOV.U32 R10, RZ, RZ, R7 ;  /* 0x000000ffff0aa224 */ /* 0x000fe200078e0007 */
[----:B------:R0:W-:Y:S01]  /*0b30*/  STL [R1+0x7c], R13 ;  /* 0x00007c0d01007387 */ /* 0x0001e20000100800 */
[----:B------:R-:W-:Y:S02]  /*0b40*/  IMAD.MOV.U32 R18, RZ, RZ, R13 ;  /* 0x000000ffff127224 */ /* 0x000fe400078e000d */
[----:B------:R-:W-:Y:S01]  /*0b50*/  IMAD.MOV.U32 R19, RZ, RZ, R10 ;  /* 0x000000ffff137224 */ /* 0x000fe200078e000a */
[----:B------:R0:W-:Y:S01]  /*0b60*/  STL [R1+0x78], R10 ;  /* 0x0000780a01007387 */ /* 0x0001e20000100800 */
[----:B------:R-:W-:Y:S05]  /*0b70*/  @P0 BRA `(.L_x_9) ;  /* 0x0000000000280947 */ /* 0x000fea0003800000 */
[----:B------:R-:W-:Y:S01]  /*0b80*/  IADD3 R18, P0, R18, UR20, RZ ;  /* 0x0000001412127c10 */ /* 0x000fe2000ff1e0ff */
[----:B------:R-:W-:Y:S02]  /*0b90*/  UISETP.GE.U32.AND UP0, UPT, UR14, 0x3, UPT ;  /* 0x000000030e00788c */ /* 0x000fe4000bf06070 */
[----:B------:R-:W-:Y:S01]  /*0ba0*/  UIMAD.WIDE.U32 UR4, UR14, -0x55555555, URZ ;  /* 0xaaaaaaab0e0478a5 */ /* 0x000fe2000f8e003f */
[----:B------:R-:W-:Y:S01]  /*0bb0*/  IADD3.X R19, R19, UR15, RZ, P0, !PT ;  /* 0x0000000f13137c10 */ /* 0x000fe200087fe4ff */
[----:B------:R1:W-:Y:S02]  /*0bc0*/  STL [R1+0x7c], R18 ;  /* 0x00007c1201007387 */ /* 0x0003e40000100800 */
[----:B------:R-:W-:Y:S02]  /*0bd0*/  USHF.R.U32.HI UR5, URZ, 0x1, UR5 ;  /* 0x000000013f057899 */ /* 0x000fe40008011605 */
[----:B------:R1:W-:Y:S01]  /*0be0*/  STL [R1+0x78], R19 ;  /* 0x0000781301007387 */ /* 0x0003e20000100800 */
[----:B------:R-:W-:-:S02]  /*0bf0*/  UMOV UR4, URZ ;  /* 0x0000003f00047c82 */ /* 0x000fc40008000000 */
[----:B------:R-:W-:Y:S02]  /*0c00*/  @UP0 ULOP3.LUT UR4, UR5, 0x1, URZ, 0xc0, !UPT ;  /* 0x0000000105040892 */ /* 0x000fe4000f8ec03f */
[----:B------:R-:W-:-:S12]  /*0c10*/  UIMAD UR5, UR5, -0x3, UR14 ;  /* 0xfffffffd050578a4 */ /* 0x000fd8000f8e020e */
.L_x_9:
[----:B------:R-:W-:Y:S01]  /*0c20*/  IMAD.MOV.U32 R8, RZ, RZ, -0x1 ;  /* 0xffffffffff087424 */ /* 0x000fe200078e00ff */
[----:B------:R-:W-:Y:S01]  /*0c30*/  ISETP.GE.U32.AND P0, PT, R18, UR18, PT ;  /* 0x0000001212007c0c */ /* 0x000fe2000bf06070 */
[----:B------:R-:W-:Y:S01]  /*0c40*/  IMAD.MOV.U32 R6, RZ, RZ, -0x1 ;  /* 0xffffffffff067424 */ /* 0x000fe200078e00ff */
[----:B------:R-:W-:Y:S01]  /*0c50*/  PRMT R0, RZ, 0x7610, R0 ;  /* 0x00007610ff007816 */ /* 0x000fe20000000000 */
[----:B------:R-:W-:Y:S01]  /*0c60*/  IMAD.MOV.U32 R7, RZ, RZ, -0x1 ;  /* 0xffffffffff077424 */ /* 0x000fe200078e00ff */
[----:B------:R2:W-:Y:S01]  /*0c70*/  STL [R1+0x80], R8 ;  /* 0x0000800801007387 */ /* 0x0005e20000100800 */
[----:B------:R-:W-:-:S03]  /*0c80*/  ISETP.GE.U32.AND.EX P0, PT, R19, UR19, PT, P0 ;  /* 0x0000001313007c0c */ /* 0x000fc6000bf06100 */
[----:B------:R2:W-:Y:S04]  /*0c90*/  STL [R1+0x74], R6 ;  /* 0x0000740601007387 */ /* 0x0005e80000100800 */
[----:B------:R2:W-:Y:S06]  /*0ca0*/  STL [R1+0x84], R7 ;  /* 0x0000840701007387 */ /* 0x0005ec0000100800 */
[----:B------:R-:W-:Y:S05]  /*0cb0*/  @P0 BRA `(.L_x_10) ;  /* 0x0000000400680947 */ /* 0x000fea0003800000 */
[----:B------:R-:W3:Y:S01]  /*0cc0*/  LDC.64 R14, c[0x0][0x628] ;  /* 0x00018a00ff0e7b82 */ /* 0x000ee20000000a00 */
[----:B--2---:R-:W-:Y:S02]  /*0cd0*/  IMAD.MOV.U32 R6, RZ, RZ, R18 ;  /* 0x000000ffff067224 */ /* 0x004fe400078e0012 */
[----:B------:R-:W-:-:S05]  /*0ce0*/  IMAD.MOV.U32 R7, RZ, RZ, R19 ;  /* 0x000000ffff077224 */ /* 0x000fca00078e0013 */
[----:B------:R-:W2:Y:S08]  /*0cf0*/  LDC R0, c[0x0][0x630] ;  /* 0x00018c00ff007b82 */ /* 0x000eb00000000800 */
[----:B------:R-:W4:Y:S01]  /*0d00*/  LDC.64 R16, c[0x0][0x620] ;  /* 0x00018800ff107b82 */ /* 0x000f220000000a00 */
[----:B---3--:R-:W-:-:S04]  /*0d10*/  ISETP.NE.U32.AND P0, PT, R14, RZ, PT ;  /* 0x000000ff0e00720c */ /* 0x008fc80003f05070 */
[----:B------:R-:W-:-:S13]  /*0d20*/  ISETP.NE.AND.EX P0, PT, R15, RZ, PT, P0 ;  /* 0x000000ff0f00720c */ /* 0x000fda0003f05300 */
[----:B--2-4-:R-:W-:Y:S05]  /*0d30*/  @!P0 BRA `(.L_x_11) ;  /* 0x0000000000288947 */ /* 0x014fea0003800000 */
[----:B------:R-:W2:Y:S02]  /*0d40*/  LDC R11, c[0x0][0x634] ;  /* 0x00018d00ff0b7b82 */ /* 0x000ea40000000800 */
[----:B--2---:R-:W-:-:S05]  /*0d50*/  IADD3 R11, P0, R18, R11, RZ ;  /* 0x0000000b120b7210 */ /* 0x004fca0007f1e0ff */
[----:B0-----:R-:W-:-:S04]  /*0d60*/  IMAD.X R13, RZ, RZ, R19, P0 ;  /* 0x000000ffff0d7224 */ /* 0x001fc800000e0613 */
[----:B------:R-:W-:-:S04]  /*0d70*/  IMAD.WIDE.U32 R6, R13, R14, RZ ;  /* 0x0000000e0d067225 */ /* 0x000fc800078e00ff */
[----:B------:R-:W-:-:S04]  /*0d80*/  IMAD.WIDE.U32 R8, P0, R11, R15, R6 ;  /* 0x0000000f0b087225 */ /* 0x000fc80007800006 */
[----:B------:R-:W-:-:S04]  /*0d90*/  IMAD.WIDE.U32 R6, R11, R14, RZ ;  /* 0x0000000e0b067225 */ /* 0x000fc800078e00ff */
[----:B------:R-:W-:Y:S01]  /*0da0*/  IMAD.X R11, RZ, RZ, RZ, P0 ;  /* 0x000000ffff0b7224 */ /* 0x000fe200000e06ff */
[----:B------:R-:W-:Y:S01]  /*0db0*/  IADD3 RZ, P0, R7, R8, RZ ;  /* 0x0000000807ff7210 */ /* 0x000fe20007f1e0ff */
[----:B------:R-:W-:-:S04]  /*0dc0*/  IMAD.MOV.U32 R10, RZ, RZ, R9 ;  /* 0x000000ffff0a7224 */ /* 0x000fc800078e0009 */
[----:B------:R-:W-:-:S08]  /*0dd0*/  IMAD.WIDE.U32.X R6, R13, R15, R10, P0 ;  /* 0x0000000f0d067225 */ /* 0x000fd000000e040a */
.L_x_11:
[-CC-:B------:R-:W-:Y:S01]  /*0de0*/  SHF.R.U64 R25, R6, R0.reuse, R7.reuse ;  /* 0x0000000006197219 */ /* 0x180fe20000001207 */
[----:B0-----:R-:W0:Y:S01]  /*0df0*/  LDC R10, c[0x0][0x618] ;  /* 0x00018600ff0a7b82 */ /* 0x001e220000000800 */
[----:B------:R-:W-:Y:S01]  /*0e00*/  SHF.R.U32.HI R5, RZ, R0, R7 ;  /* 0x00000000ff057219 */ /* 0x000fe20000011607 */
[----:B------:R-:W-:Y:S01]  /*0e10*/  IMAD.MOV.U32 R6, RZ, RZ, R18 ;  /* 0x000000ffff067224 */ /* 0x000fe200078e0012 */
[----:B------:R-:W-:Y:S01]  /*0e20*/  IADD3 R9, P0, RZ, -R25, RZ ;  /* 0x80000019ff097210 */ /* 0x000fe20007f1e0ff */
[----:B------:R-:W-:Y:S01]  /*0e30*/  IMAD.MOV.U32 R7, RZ, RZ, R19 ;  /* 0x000000ffff077224 */ /* 0x000fe200078e0013 */
[----:B------:R-:W-:Y:S01]  /*0e40*/  I2FP.F32.U32 R0, R4 ;  /* 0x0000000400007245 */ /* 0x000fe20000201000 */
[----:B------:R-:W-:Y:S02]  /*0e50*/  ULDC UR7, c[0x0][0x150] ;  /* 0x0000540000077ab9 */ /* 0x000fe40000000800 */
[----:B------:R-:W2:Y:S01]  /*0e60*/  LDC.64 R22, c[0x0][0x640] ;  /* 0x00019000ff167b82 */ /* 0x000ea20000000a00 */
[----:B------:R-:W-:-:S02]  /*0e70*/  IMAD.X R11, RZ, RZ, ~R5, P0 ;  /* 0x000000ffff0b7224 */ /* 0x000fc400000e0e05 */
[----:B------:R-:W-:Y:S01]  /*0e80*/  FMUL R0, R0, UR7 ;  /* 0x0000000700007c20 */ /* 0x000fe20008400000 */
[----:B------:R-:W-:Y:S01]  /*0e90*/  IMAD.WIDE.U32 R6, R9, R16, R6 ;  /* 0x0000001009067225 */ /* 0x000fe200078e0006 */
[----:B------:R-:W-:-:S03]  /*0ea0*/  ULDC UR7, c[0x0][0x154] ;  /* 0x0000550000077ab9 */ /* 0x000fc60000000800 */
[----:B------:R-:W-:Y:S01]  /*0eb0*/  IMAD R8, R11, R16, RZ ;  /* 0x000000100b087224 */ /* 0x000fe200078e02ff */
[----:B------:R-:W3:Y:S01]  /*0ec0*/  LDC R5, c[0x0][0x144] ;  /* 0x00005100ff057b82 */ /* 0x000ee20000000800 */
[----:B------:R-:W4:Y:S02]  /*0ed0*/  F2I.U32.TRUNC.NTZ R0, R0 ;  /* 0x0000000000007305 */ /* 0x000f24000020f000 */
[----:B------:R-:W-:-:S04]  /*0ee0*/  IMAD R9, R9, R17, R8 ;  /* 0x0000001109097224 */ /* 0x000fc800078e0208 */
[----:B------:R-:W-:Y:S01]  /*0ef0*/  IMAD.IADD R7, R7, 0x1, R9 ;  /* 0x0000000107077824 */ /* 0x000fe200078e0209 */
[----:B------:R-:W5:Y:S01]  /*0f00*/  LDC R16, c[0x0][0x608] ;  /* 0x00018200ff107b82 */ /* 0x000f620000000800 */
[----:B------:R-:W-:-:S03]  /*0f10*/  IMAD.MOV.U32 R9, RZ, RZ, -0x1 ;  /* 0xffffffffff097424 */ /* 0x000fc600078e00ff */
[--C-:B0-----:R-:W-:Y:S02]  /*0f20*/  SHF.R.U64 R14, R6, R10, R7.reuse ;  /* 0x0000000a060e7219 */ /* 0x101fe40000001207 */
[----:B------:R-:W-:Y:S02]  /*0f30*/  I2FP.F32.U32 R6, R12 ;  /* 0x0000000c00067245 */ /* 0x000fe40000201000 */
[----:B------:R-:W0:Y:S01]  /*0f40*/  LDC R20, c[0x0][0x658] ;  /* 0x00019600ff147b82 */ /* 0x000e220000000800 */
[----:B--2---:R-:W-:Y:S01]  /*0f50*/  ISETP.NE.U32.AND P0, PT, R22, RZ, PT ;  /* 0x000000ff1600720c */ /* 0x004fe20003f05070 */
[----:B----4-:R-:W-:Y:S02]  /*0f60*/  IMAD.MOV R8, RZ, RZ, -R0 ;  /* 0x000000ffff087224 */ /* 0x010fe400078e0a00 */
[----:B------:R-:W-:Y:S01]  /*0f70*/  FMUL R6, R6, UR7 ;  /* 0x0000000706067c20 */ /* 0x000fe20008400000 */
[----:B------:R-:W-:Y:S02]  /*0f80*/  SHF.R.U32.HI R7, RZ, R10, R7 ;  /* 0x0000000aff077219 */ /* 0x000fe40000011607 */
[----:B------:R-:W-:Y:S01]  /*0f90*/  ISETP.NE.AND.EX P0, PT, R23, RZ, PT, P0 ;  /* 0x000000ff1700720c */ /* 0x000fe20003f05300 */
[----:B------:R2:W4:Y:S01]  /*0fa0*/  F2I.U32.TRUNC.NTZ R13, R6 ;  /* 0x00000006000d7305 */ /* 0x000522000020f000 */
[----:B------:R-:W2:Y:S01]  /*0fb0*/  LDC R15, c[0x0][0x148] ;  /* 0x00005200ff0f7b82 */ /* 0x000ea20000000800 */
[----:B---3--:R-:W-:-:S07]  /*0fc0*/  IMAD R0, R5, R8, R4 ;  /* 0x0000000805007224 */ /* 0x008fce00078e0204 */
[----:B-1----:R-:W1:Y:S01]  /*0fd0*/  LDC R18, c[0x0][0x600] ;  /* 0x00018000ff127b82 */ /* 0x002e620000000800 */
[-CC-:B-----5:R-:W-:Y:S02]  /*0fe0*/  SHF.R.U64 R26, R14, R16.reuse, R7.reuse ;  /* 0x000000100e1a7219 */ /* 0x1a0fe40000001207 */
[----:B------:R-:W-:Y:S01]  /*0ff0*/  SHF.R.U32.HI R5, RZ, R16, R7 ;  /* 0x00000010ff057219 */ /* 0x000fe20000011607 */
[----:B------:R-:W-:-:S04]  /*1000*/  IMAD.MOV.U32 R7, RZ, RZ, 0x1 ;  /* 0x00000001ff077424 */ /* 0x000fc800078e00ff */
[----:B------:R-:W3:Y:S01]  /*1010*/  LDC R19, c[0x0][0x648] ;  /* 0x00019200ff137b82 */ /* 0x000ee20000000800 */
[-C--:B0-----:R-:W-:Y:S02]  /*1020*/  SHF.L.U32 R4, R9, R20.reuse, RZ ;  /* 0x0000001409047219 */ /* 0x081fe400000006ff */
[--C-:B------:R-:W-:Y:S02]  /*1030*/  SHF.R.U64 R16, R26, R20, R5.reuse ;  /* 0x000000141a107219 */ /* 0x100fe40000001205 */
[----:B------:R-:W-:Y:S02]  /*1040*/  LOP3.LUT R11, RZ, R4, RZ, 0x33, !PT ;  /* 0x00000004ff0b7212 */ /* 0x000fe400078e33ff */
[-C--:B------:R-:W-:Y:S01]  /*1050*/  SHF.R.U32.HI R5, RZ, R20.reuse, R5 ;  /* 0x00000014ff057219 */ /* 0x080fe20000011605 */
[----:B------:R-:W0:Y:S01]  /*1060*/  LDC R21, c[0x0][0x638] ;  /* 0x00018e00ff157b82 */ /* 0x000e220000000800 */
[----:B------:R-:W-:Y:S01]  /*1070*/  SHF.L.U32 R10, R7, R20, RZ ;  /* 0x00000014070a7219 */ /* 0x000fe200000006ff */
[----:B------:R-:W-:-:S06]  /*1080*/  IMAD.MOV.U32 R4, RZ, RZ, R16 ;  /* 0x000000ffff047224 */ /* 0x000fcc00078e0010 */
[----:B------:R-:W0:Y:S01]  /*1090*/  LDC R24, c[0x0][0x610] ;  /* 0x00018400ff187b82 */ /* 0x000e220000000800 */
[----:B--2-4-:R-:W-:Y:S05]  /*10a0*/  @!P0 BRA `(.L_x_12) ;  /* 0x0000000000288947 */ /* 0x014fea0003800000 */
[----:B------:R-:W2:Y:S02]  /*10b0*/  LDC R9, c[0x0][0x64c] ;  /* 0x00019300ff097b82 */ /* 0x000ea40000000800 */
[----:B--2---:R-:W-:-:S05]  /*10c0*/  IADD3 R9, P0, R16, R9, RZ ;  /* 0x0000000910097210 */ /* 0x004fca0007f1e0ff */
[----:B------:R-:W-:-:S04]  /*10d0*/  IMAD.X R17, RZ, RZ, R5, P0 ;  /* 0x000000ffff117224 */ /* 0x000fc800000e0605 */
[----:B------:R-:W-:-:S04]  /*10e0*/  IMAD.WIDE.U32 R4, R17, R22, RZ ;  /* 0x0000001611047225 */ /* 0x000fc800078e00ff */
[----:B------:R-:W-:-:S04]  /*10f0*/  IMAD.WIDE.U32 R6, P0, R9, R23, R4 ;  /* 0x0000001709067225 */ /* 0x000fc80007800004 */
[----:B------:R-:W-:-:S04]  /*1100*/  IMAD.WIDE.U32 R4, R9, R22, RZ ;  /* 0x0000001609047225 */ /* 0x000fc800078e00ff */
[----:B------:R-:W-:Y:S01]  /*1110*/  IMAD.X R9, RZ, RZ, RZ, P0 ;  /* 0x000000ffff097224 */ /* 0x000fe200000e06ff */
[----:B------:R-:W-:Y:S01]  /*1120*/  IADD3 RZ, P0, R5, R6, RZ ;  /* 0x0000000605ff7210 */ /* 0x000fe20007f1e0ff */
[----:B------:R-:W-:-:S04]  /*1130*/  IMAD.MOV.U32 R8, RZ, RZ, R7 ;  /* 0x000000ffff087224 */ /* 0x000fc800078e0007 */
[----:B------:R-:W-:-:S08]  /*1140*/  IMAD.WIDE.U32.X R4, R17, R23, R8, P0 ;  /* 0x0000001711047225 */ /* 0x000fd000000e0408 */
.L_x_12:
[----:B---3--:R-:W-:Y:S01]  /*1150*/  SHF.R.U64 R4, R4, R19, R5 ;  /* 0x0000001304047219 */ /* 0x008fe20000001205 */
[----:B-1----:R-:W-:Y:S01]  /*1160*/  VIADD R5, R18, 0xffffffff ;  /* 0xffffffff12057836 */ /* 0x002fe20000000000 */
[----:B------:R-:W-:Y:S01]  /*1170*/  LOP3.LUT R11, R26, R11, RZ, 0xc0, !PT ;  /* 0x0000000b1a0b7212 */ /* 0x000fe200078ec0ff */
[----:B------:R-:W-:Y:S02]  /*1180*/  IMAD.MOV R13, RZ, RZ, -R13 ;  /* 0x000000ffff0d7224 */ /* 0x000fe400078e0a0d */
[----:B------:R-:W-:Y:S01]  /*1190*/  IMAD.MOV R6, RZ, RZ, -R4 ;  /* 0x000000ffff067224 */ /* 0x000fe200078e0a04 */
[----:B------:R-:W-:Y:S01]  /*11a0*/  LOP3.LUT R14, R14, R5, RZ, 0xc0, !PT ;  /* 0x000000050e0e7212 */ /* 0x000fe200078ec0ff */
[----:B------:R-:W-:Y:S02]  /*11b0*/  @P2 IMAD R0, R15, R13, R12 ;  /* 0x0000000d0f002224 */ /* 0x000fe400078e020c */
[----:B------:R-:W-:Y:S02]  /*11c0*/  IMAD R11, R10, R4, R11 ;  /* 0x000000040a0b7224 */ /* 0x000fe400078e020b */
[----:B0-----:R-:W-:-:S02]  /*11d0*/  IMAD R5, R6, R21, R16 ;  /* 0x0000001506057224 */ /* 0x001fc400078e0210 */
[----:B------:R-:W-:Y:S02]  /*11e0*/  IMAD R4, R11, R24, R0 ;  /* 0x000000180b047224 */ /* 0x000fe400078e0200 */
[----:B------:R-:W-:Y:S02]  /*11f0*/  IMAD R5, R5, R18, R14 ;  /* 0x0000001205057224 */ /* 0x000fe400078e020e */
[----:B------:R-:W-:-:S03]  /*1200*/  IMAD.MOV.U32 R0, RZ, RZ, 0x1 ;  /* 0x00000001ff007424 */ /* 0x000fc600078e00ff */
[----:B------:R-:W-:Y:S02]  /*1210*/  SEL R6, R5, R4, !P2 ;  /* 0x0000000405067207 */ /* 0x000fe40005000000 */
[----:B------:R-:W-:-:S03]  /*1220*/  SEL R4, R4, R5, !P2 ;  /* 0x0000000504047207 */ /* 0x000fc60005000000 */
[----:B------:R3:W-:Y:S04]  /*1230*/  STL [R1+0x84], R6 ;  /* 0x0000840601007387 */ /* 0x0007e80000100800 */
[----:B------:R3:W-:Y:S04]  /*1240*/  STL [R1+0x74], R25 ;  /* 0x0000741901007387 */ /* 0x0007e80000100800 */
[----:B------:R3:W-:Y:S02]  /*1250*/  STL [R1+0x80], R4 ;  /* 0x0000800401007387 */ /* 0x0007e40000100800 */
.L_x_10:
[----:B------:R-:W-:Y:S05]  /*1260*/  @!P1 BRA `(.L_x_13) ;  /* 0x000000d800c09947 */ /* 0x000fea0003800000 */
[----:B------:R-:W-:-:S06]  /*1270*/  UISETP.GT.U32.AND UP0, UPT, UR12, 0x1, UPT ;  /* 0x000000010c00788c */ /* 0x000fcc000bf04070 */
[----:B------:R-:W-:-:S13]  /*1280*/  PLOP3.LUT P0, PT, PT, PT, UP0, 0x80, 0x0 ;  /* 0x000000000000781c */ /* 0x000fda0003f0f008 */
[----:B------:R-:W-:Y:S05]  /*1290*/  @P0 EXIT ;  /* 0x000000000000094d */ /* 0x000fea0003800000 */
.L_x_14:
[----:B------:R-:W-:-:S08]  /*12a0*/  NOP ;  /* 0x0000000000007918 */ /* 0x000fd00000000000 */
[----:B------:R-:W4:Y:S02]  /*12b0*/  USETMAXREG.TRY_ALLOC.CTAPOOL UP0, 0xe8 ;  /* 0x000000e8000079c8 */ /* 0x000f240008000600 */
[----:B----4-:R-:W-:-:S13]  /*12c0*/  PLOP3.LUT P0, PT, PT, PT, UP0, 0x80, 0x0 ;  /* 0x000000000000781c */ /* 0x010fda0003f0f008 */
[----:B------:R-:W-:Y:S05]  /*12d0*/  @!P0 BRA `(.L_x_14) ;  /* 0xfffffffc00f08947 */ /* 0x000fea000383ffff */
[----:B------:R-:W-:-:S13]  /*12e0*/  LOP3.LUT P0, RZ, R0, 0xff, RZ, 0xc0, !PT ;  /* 0x000000ff00ff7812 */ /* 0x000fda000780c0ff */
[----:B------:R-:W-:Y:S05]  /*12f0*/  @!P0 EXIT ;  /* 0x000000000000894d */ /* 0x000fea0003800000 */
[----:B------:R-:W4:Y:S01]  /*1300*/  S2UR UR6, SR_CgaCtaId ;  /* 0x00000000000679c3 */ /* 0x000f220000008800 */
[----:B------:R-:W-:Y:S01]  /*1310*/  SHF.R.S32.HI R0, RZ, 0x1f, R3 ;  /* 0x0000001fff007819 */ /* 0x000fe20000011403 */
[----:B------:R-:W-:Y:S01]  /*1320*/  UIADD3 UR7, UR17, -0x1, URZ ;  /* 0xffffffff11077890 */ /* 0x000fe2000fffe03f */
[----:B------:R-:W-:Y:S02]  /*1330*/  UMOV UR12, 0x400 ;  /* 0x00000400000c7882 */ /* 0x000fe40000000000 */
[CC--:B------:R-:W-:Y:S01]  /*1340*/  LEA.HI R2, R0.reuse, R3.reuse, RZ, 0x2 ;  /* 0x0000000300027211 */ /* 0x0c0fe200078f10ff */
[----:B------:R-:W-:Y:S01]  /*1350*/  UISETP.LT.AND UP0, UPT, UR14, 0x1, UPT ;  /* 0x000000010e00788c */ /* 0x000fe2000bf01270 */
[----:B------:R-:W-:Y:S01]  /*1360*/  LEA.HI R0, R0, R3, RZ, 0x5 ;  /* 0x0000000300007211 */ /* 0x000fe200078f28ff */
[----:B------:R-:W-:Y:S01]  /*1370*/  ULOP3.LUT UR26, UR13, 0x1, URZ, 0xfc, !UPT ;  /* 0x000000010d1a7892 */ /* 0x000fe2000f8efc3f */
[--C-:B---3--:R-:W-:Y:S01]  /*1380*/  SHF.R.S32.HI R4, RZ, 0x2, R2.reuse ;  /* 0x00000002ff047819 */ /* 0x108fe20000011402 */
[----:B------:R-:W-:Y:S01]  /*1390*/  USEL UR16, UR14, 0x1, UP0 ;  /* 0x000000010e107887 */ /* 0x000fe20008000000 */
[----:B------:R-:W-:Y:S01]  /*13a0*/  SHF.R.S32.HI R5, RZ, 0x1f, R2 ;  /* 0x0000001fff057819 */ /* 0x000fe20000011402 */
[----:B------:R-:W-:-:S02]  /*13b0*/  UISETP.NE.AND UP0, UPT, UR7, URZ, UPT ;  /* 0x0000003f0700728c */ /* 0x000fc4000bf05270 */
[----:B------:R-:W-:Y:S01]  /*13c0*/  USHF.L.U32 UR27, UR14, 0x1, URZ ;  /* 0x000000010e1b7899 */ /* 0x000fe2000800063f */
[----:B------:R-:W-:Y:S01]  /*13d0*/  LEA.HI R5, R5, R4, RZ, 0x3 ;  /* 0x0000000405057211 */ /* 0x000fe200078f18ff */
[----:B------:R-:W-:Y:S02]  /*13e0*/  UIADD3 UR16, -UR16, UR14, URZ ;  /* 0x0000000e10107290 */ /* 0x000fe4000fffe13f */
[----:B------:R-:W-:Y:S01]  /*13f0*/  USEL UR29, URZ, 0x1, UP0 ;  /* 0x000000013f1d7887 */ /* 0x000fe20008000000 */
[----:B------:R-:W-:Y:S01]  /*1400*/  LOP3.LUT R5, R5, 0xfffffff8, RZ, 0xc0, !PT ;  /* 0xfffffff805057812 */ /* 0x000fe200078ec0ff */
[----:B----4-:R-:W-:-:S04]  /*1410*/  ULEA UR12, UR6, UR12, 0x18 ;  /* 0x0000000c060c7291 */ /* 0x010fc8000f8ec03f */
[----:B------:R-:W-:Y:S01]  /*1420*/  IMAD.IADD R2, R4, 0x1, -R5 ;  /* 0x0000000104027824 */ /* 0x000fe200078e0a05 */
[----:B------:R-:W-:Y:S01]  /*1430*/  USHF.L.U32 UR6, UR7, 0x3, URZ ;  /* 0x0000000307067899 */ /* 0x000fe2000800063f */
[----:B------:R-:W-:Y:S01]  /*1440*/  SHF.R.S32.HI R5, RZ, 0x5, R0 ;  /* 0x00000005ff057819 */ /* 0x000fe20000011400 */
[----:B------:R-:W-:Y:S02]  /*1450*/  UIADD3 UR28, UR12, 0x40, URZ ;  /* 0x000000400c1c7890 */ /* 0x000fe4000fffe03f */
[----:B------:R-:W-:Y:S01]  /*1460*/  ULOP3.LUT UR6, UR6, 0x8, URZ, 0xc0, !UPT ;  /* 0x0000000806067892 */ /* 0x000fe2000f8ec03f */
[--C-:B------:R-:W-:Y:S01]  /*1470*/  SHF.R.S32.HI R3, RZ, 0x1f, R2.reuse ;  /* 0x0000001fff037819 */ /* 0x100fe20000011402 */
[C-C-:B------:R-:W-:Y:S01]  /*1480*/  IMAD R0, R5.reuse, -0x10, -R2.reuse ;  /* 0xfffffff005007824 */ /* 0x140fe200078e0a02 */
[----:B------:R-:W-:Y:S02]  /*1490*/  ULEA UR17, UR17, UR28, 0x3 ;  /* 0x0000001c11117291 */ /* 0x000fe4000f8e183f */
[----:B------:R-:W-:Y:S01]  /*14a0*/  ULOP3.LUT UR30, UR6, 0x8, URZ, 0x3c, !UPT ;  /* 0x00000008061e7892 */ /* 0x000fe2000f8e3c3f */
[----:B------:R-:W-:Y:S01]  /*14b0*/  IMAD.WIDE R2, R5, 0x10, R2 ;  /* 0x0000001005027825 */ /* 0x000fe200078e0202 */
[----:B------:R-:W-:-:S03]  /*14c0*/  ULOP3.LUT UR18, UR6, 0x18, URZ, 0x3c, !UPT ;  /* 0x0000001806127892 */ /* 0x000fc6000f8e3c3f */
[----:B------:R-:W-:Y:S02]  /*14d0*/  ULDC UR6, c[0x0][0x284] ;  /* 0x0000a10000067ab9 */ /* 0x000fe40000000800 */
[----:B------:R-:W-:-:S05]  /*14e0*/  VIADD R0, R0, UR6 ;  /* 0x0000000600007c36 */ /* 0x000fca0008000000 */
[----:B------:R3:W-:Y:S04]  /*14f0*/  STL [R1+0x90], R0 ;  /* 0x0000900001007387 */ /* 0x0007e80000100800 */
[----:B------:R3:W-:Y:S02]  /*1500*/  STL.64 [R1+0x88], R2 ;  /* 0x0000880201007387 */ /* 0x0007e40000100a00 */
.L_x_297:
[----:B---3--:R-:W-:Y:S01]  /*1510*/  IMAD.U32 R0, RZ, RZ, UR29 ;  /* 0x0000001dff007e24 */ /* 0x008fe2000f8e00ff */
[----:B0-2---:R-:W3:Y:S01]  /*1520*/  LDC R2, c[0x0][0x28c] ;  /* 0x0000a300ff027b82 */ /* 0x005ee20000000800 */
[----:B------:R-:W-:Y:S01]  /*1530*/  UMOV UR6, URZ ;  /* 0x0000003f00067c82 */ /* 0x000fe20008000000 */
[----:B------:R-:W-:Y:S02]  /*1540*/  UMOV UR19, UR5 ;  /* 0x0000000500137c82 */ /* 0x000fe40008000000 */
[----:B------:R-:W-:-:S04]  /*1550*/  SHF.L.U32 R0, R0, 0x1f, RZ ;  /* 0x0000001f00007819 */ /* 0x000fc800000006ff */
[----:B----4-:R-:W4:Y:S01]  /*1560*/  SYNCS.PHASECHK.TRANS64.TRYWAIT P0, [UR17+-0x8], R0 ;  /* 0xfffff800ff0075a7 */ /* 0x010f220008000151 */
[----:B---3--:R-:W-:Y:S01]  /*1570*/  ISETP.GE.AND P1, PT, R2, 0x1, PT ;  /* 0x000000010200780c */ /* 0x008fe20003f26270 */
[----:B-1--4-:R-:W-:-:S12]  /*1580*/  @!P0 BRA `(.L_x_15) ;  /* 0x000000e400f48947 */ /* 0x012fd80003800000 */
.L_x_318:
[----:B------:R4:W-:Y:S01]  /*1590*/  STL [R1+0x70], RZ ;  /* 0x000070ff01007387 */ /* 0x0009e20000100800 */
[----:B------:R-:W-:Y:S01]  /*15a0*/  UMOV UR7, URZ ;  /* 0x0000003f00077c82 */ /* 0x000fe20008000000 */
[----:B------:R-:W-:Y:S01]  /*15b0*/  UMOV UR8, URZ ;  /* 0x0000003f00087c82 */ /* 0x000fe20008000000 */
[----:B---3--:R-:W-:Y:S01]  /*15c0*/  IMAD.MOV.U32 R0, RZ, RZ, RZ ;  /* 0x000000ffff007224 */ /* 0x008fe200078e00ff */
[----:B------:R4:W-:Y:S01]  /*15d0*/  STL [R1+0x6c], RZ ;  /* 0x00006cff01007387 */ /* 0x0009e20000100800 */
[----:B------:R-:W-:Y:S02]  /*15e0*/  CS2R R2, SRZ ;  /* 0x0000000000027805 */ /* 0x000fe4000001ff00 */
[----:B------:R-:W-:Y:S02]  /*15f0*/  CS2R R4, SRZ ;  /* 0x0000000000047805 */ /* 0x000fe4000001ff00 */
[----:B--2---:R-:W-:Y:S01]  /*1600*/  CS2R R6, SRZ ;  /* 0x0000000000067805 */ /* 0x004fe2000001ff00 */
[----:B------:R4:W-:Y:S01]  /*1610*/  STL [R1+0x68], RZ ;  /* 0x000068ff01007387 */ /* 0x0009e20000100800 */
[----:B------:R-:W-:-:S02]  /*1620*/  CS2R R8, SRZ ;  /* 0x0000000000087805 */ /* 0x000fc4000001ff00 */
[----:B0-----:R-:W-:Y:S02]  /*1630*/  CS2R R10, SRZ ;  /* 0x00000000000a7805 */ /* 0x001fe4000001ff00 */
[----:B------:R-:W-:Y:S01]  /*1640*/  CS2R R12, SRZ ;  /* 0x00000000000c7805 */ /* 0x000fe2000001ff00 */
[----:B------:R4:W-:Y:S01]  /*1650*/  STL [R1+0x64], RZ ;  /* 0x000064ff01007387 */ /* 0x0009e20000100800 */
[----:B------:R-:W-:Y:S02]  /*1660*/  CS2R R14, SRZ ;  /* 0x00000000000e7805 */ /* 0x000fe4000001ff00 */
[----:B------:R-:W-:Y:S02]  /*1670*/  CS2R R16, SRZ ;  /* 0x0000000000107805 */ /* 0x000fe4000001ff00 */
[----:B-1----:R-:W-:Y:S01]  /*1680*/  CS2R R18, SRZ ;  /* 0x0000000000127805 */ /* 0x002fe2000001ff00 */
[----:B------:R4:W-:Y:S01]  /*1690*/  STL [R1+0x60], RZ ;  /* 0x000060ff01007387 */ /* 0x0009e20000100800 */
[----:B------:R-:W-:-:S02]  /*16a0*/  CS2R R20, SRZ ;  /* 0x0000000000147805 */ /* 0x000fc4000001ff00 */
[----:B------:R-:W-:Y:S02]  /*16b0*/  CS2R R22, SRZ ;  /* 0x0000000000167805 */ /* 0x000fe4000001ff00 */
[----:B------:R-:W-:Y:S01]  /*16c0*/  CS2R R152, SRZ ;  /* 0x0000000000987805 */ /* 0x000fe2000001ff00 */
[----:B------:R4:W-:Y:S01]  /*16d0*/  STL [R1+0x5c], RZ ;  /* 0x00005cff01007387 */ /* 0x0009e20000100800 */
[----:B------:R-:W-:Y:S02]  /*16e0*/  CS2R R154, SRZ ;  /* 0x00000000009a7805 */ /* 0x000fe4000001ff00 */
[----:B------:R-:W-:Y:S02]  /*16f0*/  CS2R R156, SRZ ;  /* 0x00000000009c7805 */ /* 0x000fe4000001ff00 */
[----:B------:R-:W-:Y:S01]  /*1700*/  CS2R R158, SRZ ;  /* 0x00000000009e7805 */ /* 0x000fe2000001ff00 */
        /* <DEDUP_REMOVED lines=45> */
[----:B------:R-:W-:Y:S01]  /*19e0*/  CS2R R226, SRZ ;  /* 0x0000000000e27805 */ /* 0x000fe2000001ff00 */
[----:B------:R-:W-:Y:S01]  /*19f0*/  IMAD.U32 R228, RZ, RZ, UR4 ;  /* 0x00000004ffe47e24 */ /* 0x000fe2000f8e00ff */
[----:B------:R-:W-:Y:S01]  /*1a00*/  CS2R R24, SRZ ;  /* 0x0000000000187805 */ /* 0x000fe2000001ff00 */
[----:B------:R4:W-:Y:S01]  /*1a10*/  STL [R1+0x28], RZ ;  /* 0x000028ff01007387 */ /* 0x0009e20000100800 */
[----:B------:R-:W-:Y:S02]  /*1a20*/  CS2R R26, SRZ ;  /* 0x00000000001a7805 */ /* 0x000fe4000001ff00 */
[----:B------:R-:W-:-:S02]  /*1a30*/  CS2R R28, SRZ ;  /* 0x00000000001c7805 */ /* 0x000fc4000001ff00 */
[----:B------:R-:W-:Y:S01]  /*1a40*/  CS2R R30, SRZ ;  /* 0x00000000001e7805 */ /* 0x000fe2000001ff00 */
[----:B------:R4:W-:Y:S01]  /*1a50*/  STL [R1+0x24], RZ ;  /* 0x000024ff01007387 */ /* 0x0009e20000100800 */
[----:B------:R-:W-:Y:S02]  /*1a60*/  CS2R R32, SRZ ;  /* 0x0000000000207805 */ /* 0x000fe4000001ff00 */
[----:B------:R-:W-:Y:S02]  /*1a70*/  CS2R R34, SRZ ;  /* 0x0000000000227805 */ /* 0x000fe4000001ff00 */
        /* <DEDUP_REMOVED lines=33> */
[----:B------:R4:W-:Y:S01]  /*1c90*/  STL [R1], RZ ;  /* 0x000000ff01007387 */ /* 0x0009e20000100800 */
[----:B------:R-:W-:Y:S02]  /*1ca0*/  CS2R R86, SRZ ;  /* 0x0000000000567805 */ /* 0x000fe4000001ff00 */
[----:B------:R-:W-:-:S02]  /*1cb0*/  CS2R R88, SRZ ;  /* 0x0000000000587805 */ /* 0x000fc4000001ff00 */
[----:B------:R-:W-:Y:S02]  /*1cc0*/  CS2R R90, SRZ ;  /* 0x00000000005a7805 */ /* 0x000fe4000001ff00 */
[----:B------:R-:W-:Y:S02]  /*1cd0*/  CS2R R92, SRZ ;  /* 0x00000000005c7805 */ /* 0x000fe4000001ff00 */
[----:B------:R-:W-:Y:S02]  /*1ce0*/  CS2R R94, SRZ ;  /* 0x00000000005e7805 */ /* 0x000fe4000001ff00 */
[----:B------:R-:W-:Y:S02]  /*1cf0*/  CS2R R96, SRZ ;  /* 0x0000000000607805 */ /* 0x000fe4000001ff00 */
        /* <DEDUP_REMOVED lines=26> */
[----:B------:R-:W-:Y:S01]  /*1ea0*/  CS2R R150, SRZ ;  /* 0x0000000000967805 */ /* 0x000fe2000001ff00 */
[----:B----4-:R-:W-:Y:S06]  /*1eb0*/  @!P1 BRA `(.L_x_16) ;  /* 0x0000001000749947 */ /* 0x010fec0003800000 */
[----:B------:R-:W-:-:S06]  /*1ec0*/  UISETP.NE.AND UP0, UPT, UR26, 0x3, UPT ;  /* 0x000000031a00788c */ /* 0x000fcc000bf05270 */
[----:B------:R-:W-:-:S13]  /*1ed0*/  PLOP3.LUT P1, PT, PT, PT, UP0, 0x80, 0x0 ;  /* 0x000000000000781c */ /* 0x000fda0003f2f008 */
[----:B------:R-:W-:Y:S05]  /*1ee0*/  @!P1 BRA `(.L_x_17) ;  /* 0x0000000000049947 */ /* 0x000fea0003800000 */
[----:B------:R-:W-:Y:S01]  /*1ef0*/  BPT.TRAP 0x1 ;  /* 0x000000040000795c */ /* 0x000fe20000300000 */
.L_x_17:
[----:B------:R-:W-:Y:S01]  /*1f00*/  ULEA UR6, UR5, UR12, 0x3 ;  /* 0x0000000c05067291 */ /* 0x000fe2000f8e183f */
[----:B------:R-:W-:-:S05]  /*1f10*/  IMAD.U32 R0, RZ, RZ, UR4 ;  /* 0x00000004ff007e24 */ /* 0x000fca000f8e00ff */
[----:B------:R-:W-:-:S04]  /*1f20*/  SHF.L.U32 R0, R0, 0x1f, RZ ;  /* 0x0000001f00007819 */ /* 0x000fc800000006ff */
[----:B------:R0:W1:Y:S01]  /*1f30*/  SYNCS.PHASECHK.TRANS64.TRYWAIT P0, [UR6], R0 ;  /* 0x00000000ff0075a7 */ /* 0x0000620008000146 */
[----:B------:R-:W-:Y:S05]  /*1f40*/  @!P1 BRA `(.L_x_18) ;  /* 0x0000000000049947 */ /* 0x000fea0003800000 */
[----:B------:R-:W-:Y:S01]  /*1f50*/  BPT.TRAP 0x1 ;  /* 0x000000040000795c */ /* 0x000fe20000300000 */
.L_x_18:
[----:B-1----:R-:W-:Y:S05]  /*1f60*/  @P0 BRA `(.L_x_19) ;  /* 0x0000000000080947 */ /* 0x002fea0003800000 */
[----:B------:R-:W1:Y:S02]  /*1f70*/  SYNCS.PHASECHK.TRANS64.TRYWAIT P0, [UR6], R0 ;  /* 0x00000000ff0075a7 */ /* 0x000e640008000146 */
[----:B-1----:R-:W-:Y:S05]  /*1f80*/  @!P0 BRA `(.L_x_20) ;  /* 0x000000dc008c8947 */ /* 0x002fea0003800000 */
.L_x_19:
[----:B------:R-:W-:Y:S01]  /*1f90*/  UIADD3 UR6, UR12, 0x100, URZ ;  /* 0x000001000c067890 */ /* 0x000fe2000fffe03f */
[----:B------:R-:W-:Y:S01]  /*1fa0*/  WARPGROUP.ARRIVE ;  /* 0x00000000000079c5 */ /* 0x000fe20000000000 */
[----:B------:R-:W-:Y:S01]  /*1fb0*/  UIADD3 UR7, UR12, 0x3100, URZ ;  /* 0x000031000c077890 */ /* 0x000fe2000fffe03f */
[----:B------:R2:W-:Y:S01]  /*1fc0*/  STL [R1+0x70], RZ ;  /* 0x000070ff01007387 */ /* 0x0005e20000100800 */
[----:B------:R-:W-:Y:S01]  /*1fd0*/  USHF.R.U32.HI UR6, URZ, 0x4, UR6 ;  /* 0x000000043f067899 */ /* 0x000fe20008011606 */
[----:B01----:R-:W-:Y:S01]  /*1fe0*/  IMAD.MOV.U32 R0, RZ, RZ, RZ ;  /* 0x000000ffff007224 */ /* 0x003fe200078e00ff */
[----:B------:R-:W-:Y:S01]  /*1ff0*/  USHF.R.U32.HI UR7, URZ, 0x4, UR7 ;  /* 0x000000043f077899 */ /* 0x000fe20008011607 */
[----:B------:R2:W-:Y:S01]  /*2000*/  STL [R1+0x6c], RZ ;  /* 0x00006cff01007387 */ /* 0x0005e20000100800 */
[----:B------:R-:W-:Y:S01]  /*2010*/  ULOP3.LUT UR6, UR6, 0x3fff, URZ, 0xc0, !UPT ;  /* 0x00003fff06067892 */ /* 0x000fe2000f8ec03f */
[----:B------:R-:W-:Y:S01]  /*2020*/  CS2R R2, SRZ ;  /* 0x0000000000027805 */ /* 0x000fe2000001ff00 */
[----:B------:R-:W-:Y:S01]  /*2030*/  ULOP3.LUT UR7, UR7, 0x3fff, URZ, 0xc0, !UPT ;  /* 0x00003fff07077892 */ /* 0x000fe2000f8ec03f */
[----:B------:R2:W-:Y:S01]  /*2040*/  STL [R1+0x68], RZ ;  /* 0x000068ff01007387 */ /* 0x0005e20000100800 */
[----:B------:R-:W-:Y:S01]  /*2050*/  ULOP3.LUT UR6, UR6, 0x10000, URZ, 0xfc, !UPT ;  /* 0x0001000006067892 */ /* 0x000fe2000f8efc3f */
[----:B------:R-:W-:Y:S01]  /*2060*/  CS2R R4, SRZ ;  /* 0x0000000000047805 */ /* 0x000fe2000001ff00 */
[----:B------:R-:W-:Y:S01]  /*2070*/  ULOP3.LUT UR7, UR7, 0x10000, URZ, 0xfc, !UPT ;  /* 0x0001000007077892 */ /* 0x000fe2000f8efc3f */
[----:B------:R2:W-:Y:S01]  /*2080*/  STL [R1+0x64], RZ ;  /* 0x000064ff01007387 */ /* 0x0005e20000100800 */
[----:B------:R-:W-:Y:S01]  /*2090*/  ULEA UR8, UR5, UR6, 0x8 ;  /* 0x0000000605087291 */ /* 0x000fe2000f8e403f */
[----:B------:R-:W-:Y:S01]  /*20a0*/  CS2R R6, SRZ ;  /* 0x0000000000067805 */ /* 0x000fe2000001ff00 */
[----:B------:R-:W-:Y:S01]  /*20b0*/  ULEA UR10, UR5, UR7, 0xa ;  /* 0x00000007050a7291 */ /* 0x000fe2000f8e503f */
[----:B------:R2:W-:Y:S01]  /*20c0*/  STL [R1+0x60], RZ ;  /* 0x000060ff01007387 */ /* 0x0005e20000100800 */
[----:B------:R-:W-:Y:S01]  /*20d0*/  UMOV UR9, 0x80000020 ;  /* 0x8000002000097882 */ /* 0x000fe20000000000 */
[----:B------:R-:W-:Y:S01]  /*20e0*/  UMOV UR11, 0x80000020 ;  /* 0x80000020000b7882 */ /* 0x000fe20000000000 */
[----:B------:R-:W-:Y:S01]  /*20f0*/  ULDC UR7, c[0x0][0x50c] ;  /* 0x0001430000077ab9 */ /* 0x000fe20000000800 */
[----:B------:R2:W-:Y:S01]  /*2100*/  STL [R1+0x5c], RZ ;  /* 0x00005cff01007387 */ /* 0x0005e20000100800 */
[----:B------:R-:W-:Y:S01]  /*2110*/  UISETP.NE.AND UP0, UPT, UR7, 0x2, UPT ;  /* 0x000000020700788c */ /* 0x000fe2000bf05270 */
[----:B------:R-:W-:Y:S01]  /*2120*/  CS2R R8, SRZ ;  /* 0x0000000000087805 */ /* 0x000fe2000001ff00 */
[----:B------:R-:W-:Y:S01]  /*2130*/  UMOV UR6, 0x2 ;  /* 0x0000000200067882 */ /* 0x000fe20000000000 */
[----:B------:R-:W-:Y:S01]  /*2140*/  QGMMA.64x256x32.F32.E4M3.E4M3 R24, gdesc[UR8], RZ, !UPT ;  /* 0x03e00000081879f3 */ /* 0x000fe2000c7008ff */
[----:B------:R2:W-:Y:S01]  /*2150*/  STL [R1+0x58], RZ ;  /* 0x000058ff01007387 */ /* 0x0005e20000100800 */
[----:B------:R-:W-:Y:S01]  /*2160*/  USEL UR7, URZ, 0x1, UP0 ;  /* 0x000000013f077887 */ /* 0x000fe20008000000 */
[----:B------:R-:W-:Y:S01]  /*2170*/  CS2R R10, SRZ ;  /* 0x00000000000a7805 */ /* 0x000fe2000001ff00 */
[----:B------:R-:W-:Y:S01]  /*2180*/  UIADD3 UR8, UR8, 0x2, URZ ;  /* 0x0000000208087890 */ /* 0x000fe2000fffe03f */
[----:B------:R2:W-:Y:S01]  /*2190*/  STL [R1+0x54], RZ ;  /* 0x000054ff01007387 */ /* 0x0005e20000100800 */
[----:B------:R-:W-:Y:S01]  /*21a0*/  UIADD3 UR10, UR10, 0x2, URZ ;  /* 0x000000020a0a7890 */ /* 0x000fe2000fffe03f */
[----:B------:R-:W-:-:S02]  /*21b0*/  CS2R R12, SRZ ;  /* 0x00000000000c7805 */ /* 0x000fc4000001ff00 */
[----:B------:R-:W-:Y:S01]  /*21c0*/  ISETP.NE.AND P0, PT, RZ, UR7, PT ;  /* 0x00000007ff007c0c */ /* 0x000fe2000bf05270 */
[----:B------:R2:W-:Y:S01]  /*21d0*/  STL [R1+0x50], RZ ;  /* 0x000050ff01007387 */ /* 0x0005e20000100800 */
[----:B------:R-:W-:Y:S01]  /*21e0*/  UMOV UR9, 0x80000020 ;  /* 0x8000002000097882 */ /* 0x000fe20000000000 */
[----:B------:R-:W-:Y:S01]  /*21f0*/  UMOV UR11, 0x80000020 ;  /* 0x80000020000b7882 */ /* 0x000fe20000000000 */
        /* <DEDUP_REMOVED lines=57> */
[----:B------:R2:W-:Y:S04]  /*2590*/  STL [R1+0x14], RZ ;  /* 0x000014ff01007387 */ /* 0x0005e80000100800 */
[----:B------:R2:W-:Y:S04]  /*25a0*/  STL [R1+0x10], RZ ;  /* 0x000010ff01007387 */ /* 0x0005e80000100800 */
[----:B------:R2:W-:Y:S04]  /*25b0*/  STL [R1+0xc], RZ ;  /* 0x00000cff01007387 */ /* 0x0005e80000100800 */
[----:B------:R2:W-:Y:S04]  /*25c0*/  STL [R1+0x8], RZ ;  /* 0x000008ff01007387 */ /* 0x0005e80000100800 */
[----:B------:R2:W-:Y:S04]  /*25d0*/  STL [R1+0x4], RZ ;  /* 0x000004ff01007387 */ /* 0x0005e80000100800 */
[----:B------:R2:W-:Y:S01]  /*25e0*/  STL [R1], RZ ;  /* 0x000000ff01007387 */ /* 0x0005e20000100800 */
[----:B------:R-:W-:Y:S01]  /*25f0*/  QGMMA.64x256x32.F32.E4M3.E4M3 R24, gdesc[UR8], R24, gsb0 ;  /* 0x03e00000081879f3 */ /* 0x000fe20008000818 */
[----:B------:R-:W-:Y:S05]  /*2600*/  @!P0 BRA `(.L_x_21) ;  /* 0x0000000800848947 */ /* 0x000fea0003800000 */
[----:B------:R-:W-:Y:S02]  /*2610*/  WARPGROUP.DEPBAR.LE gsb0, 0x0 ;  /* 0x00008000000079c5 */ /* 0x000fe40000010000 */
[----:B------:R-:W-:-:S01]  /*2620*/  FADD R227, RZ, R24 ;  /* 0x00000018ffe37221 */ /* 0x000fc20000000000 */
[----:B------:R-:W-:Y:S01]  /*2630*/  FADD R226, RZ, R25 ;  /* 0x00000019ffe27221 */ /* 0x000fe20000000000 */
[----:B------:R-:W-:-:S01]  /*2640*/  FADD R225, RZ, R26 ;  /* 0x0000001affe17221 */ /* 0x000fc20000000000 */
[----:B------:R-:W-:Y:S01]  /*2650*/  FADD R224, RZ, R27 ;  /* 0x0000001bffe07221 */ /* 0x000fe20000000000 */
[----:B------:R-:W-:-:S01]  /*2660*/  FADD R223, RZ, R28 ;  /* 0x0000001cffdf7221 */ /* 0x000fc20000000000 */
[----:B------:R0:W-:Y:S01]  /*2670*/  STL [R1+0x98], R227 ;  /* 0x000098e301007387 */ /* 0x0001e20000100800 */
[----:B------:R-:W-:-:S01]  /*2680*/  FADD R222, RZ, R29 ;  /* 0x0000001dffde7221 */ /* 0x000fc20000000000 */
[----:B------:R-:W-:Y:S01]  /*2690*/  FADD R221, RZ, R30 ;  /* 0x0000001effdd7221 */ /* 0x000fe20000000000 */
[----:B------:R-:W-:-:S01]  /*26a0*/  FADD R220, RZ, R31 ;  /* 0x0000001fffdc7221 */ /* 0x000fc20000000000 */
[----:B------:R-:W-:Y:S01]  /*26b0*/  FADD R219, RZ, R32 ;  /* 0x00000020ffdb7221 */ /* 0x000fe20000000000 */
[----:B------:R-:W-:-:S01]  /*26c0*/  FADD R218, RZ, R33 ;  /* 0x00000021ffda7221 */ /* 0x000fc20000000000 */
[----:B------:R-:W-:Y:S01]  /*26d0*/  FADD R217, RZ, R34 ;  /* 0x00000022ffd97221 */ /* 0x000fe20000000000 */
[----:B------:R-:W-:-:S01]  /*26e0*/  FADD R216, RZ, R35 ;  /* 0x00000023ffd87221 */ /* 0x000fc20000000000 */
[----:B------:R-:W-:Y:S01]  /*26f0*/  FADD R215, RZ, R36 ;  /* 0x00000024ffd77221 */ /* 0x000fe20000000000 */
[----:B------:R-:W-:-:S01]  /*2700*/  FADD R214, RZ, R37 ;  /* 0x00000025ffd67221 */ /* 0x000fc20000000000 */
[----:B0-----:R-:W-:Y:S01]  /*2710*/  FADD R227, RZ, R123 ;  /* 0x0000007bffe37221 */ /* 0x001fe20000000000 */
[----:B------:R-:W-:-:S01]  /*2720*/  FADD R213, RZ, R38 ;  /* 0x00000026ffd57221 */ /* 0x000fc20000000000 */
[----:B------:R-:W-:Y:S01]  /*2730*/  FADD R212, RZ, R39 ;  /* 0x00000027ffd47221 */ /* 0x000fe20000000000 */
[----:B------:R-:W-:-:S01]  /*2740*/  FADD R211, RZ, R40 ;  /* 0x00000028ffd37221 */ /* 0x000fc20000000000 */
[----:B------:R-:W-:Y:S01]  /*2750*/  FADD R210, RZ, R41 ;  /* 0x00000029ffd27221 */ /* 0x000fe20000000000 */
[----:B------:R0:W-:Y:S01]  /*2760*/  STL [R1], R227 ;  /* 0x000000e301007387 */ /* 0x0001e20000100800 */
        /* <DEDUP_REMOVED lines=93> */
[----:B0-----:R-:W-:-:S05]  /*2d40*/  FADD R227, RZ, R130 ;  /* 0x00000082ffe37221 */ /* 0x001fca0000000000 */
[----:B------:R0:W-:Y:S02]  /*2d50*/  STL [R1+0x1c], R227 ;  /* 0x00001ce301007387 */ /* 0x0001e40000100800 */
        /* <DEDUP_REMOVED lines=41> */
[----:B------:R0:W-:Y:S04]  /*2ff0*/  STL [R1+0x70], R227 ;  /* 0x000070e301007387 */ /* 0x0001e80000100800 */
[----:B0-----:R0:W5:Y:S01]  /*3000*/  LDL.LU R227, [R1+0x98] ;  /* 0x0000980001e37983 */ /* 0x0011620000300800 */
[----:B------:R-:W-:-:S05]  /*3010*/  UMOV UR6, URZ ;  /* 0x0000003f00067c82 */ /* 0x000fca0008000000 */
.L_x_21:
[----:B------:R-:W-:-:S04]  /*3020*/  UIADD3 UR19, UR5, 0x1, URZ ;  /* 0x0000000105137890 */ /* 0x000fc8000fffe03f */
[----:B------:R-:W-:-:S04]  /*3030*/  UISETP.NE.AND UP0, UPT, UR19, 0x3, UPT ;  /* 0x000000031300788c */ /* 0x000fc8000bf05270 */
[----:B------:R-:W-:Y:S02]  /*3040*/  USEL UR8, URZ, 0x1, UP0 ;  /* 0x000000013f087887 */ /* 0x000fe40008000000 */
[----:B------:R-:W-:Y:S02]  /*3050*/  USEL UR19, UR19, URZ, UP0 ;  /* 0x0000003f13137287 */ /* 0x000fe40008000000 */
[----:B------:R-:W-:-:S06]  /*3060*/  ULOP3.LUT UR8, UR4, UR8, URZ, 0x3c, !UPT ;  /* 0x0000000804087292 */ /* 0x000fcc000f8e3c3f */
[----:B------:R-:W-:Y:S01]  /*3070*/  IMAD.U32 R228, RZ, RZ, UR8 ;  /* 0x00000008ffe47e24 */ /* 0x000fe2000f8e00ff */
[----:B------:R-:W-:-:S06]  /*3080*/  UMOV UR8, 0x1 ;  /* 0x0000000100087882 */ /* 0x000fcc0000000000 */
.L_x_16:
[----:B------:R-:W-:-:S06]  /*3090*/  UISETP.GE.AND UP0, UPT, UR16, 0x1, UPT ;  /* 0x000000011000788c */ /* 0x000fcc000bf06270 */
[----:B------:R-:W-:-:S13]  /*30a0*/  PLOP3.LUT P0, PT, PT, PT, UP0, 0x80, 0x0 ;  /* 0x000000000000781c */ /* 0x000fda0003f0f008 */
[----:B------:R-:W-:Y:S05]  /*30b0*/  @!P0 BRA `(.L_x_22) ;  /* 0x0000001000808947 */ /* 0x000fea0003800000 */
[----:B------:R-:W-:Y:S01]  /*30c0*/  UMOV UR31, UR16 ;  /* 0x00000010001f7c82 */ /* 0x000fe20008000000 */
[----:B------:R-:W-:Y:S01]  /*30d0*/  UMOV UR32, UR5 ;  /* 0x0000000500207c82 */ /* 0x000fe20008000000 */
[----:B------:R-:W-:-:S05]  /*30e0*/  ULDC UR33, c[0x0][0x50c] ;  /* 0x0001430000217ab9 */ /* 0x000fca0000000800 */
.L_x_30:
[----:B------:R-:W-:-:S06]  /*30f0*/  UISETP.NE.AND UP0, UPT, UR26, 0x3, UPT ;  /* 0x000000031a00788c */ /* 0x000fcc000bf05270 */
[----:B------:R-:W-:-:S13]  /*3100*/  PLOP3.LUT P1, PT, PT, PT, UP0, 0x80, 0x0 ;  /* 0x000000000000781c */ /* 0x000fda0003f2f008 */
[----:B-1---5:R-:W-:Y:S05]  /*3110*/  @!P1 BRA `(.L_x_23) ;  /* 0x0000000000049947 */ /* 0x022fea0003800000 */
[----:B------:R-:W-:Y:S01]  /*3120*/  BPT.TRAP 0x1 ;  /* 0x000000040000795c */ /* 0x000fe20000300000 */
.L_x_23:
[----:B------:R-:W-:Y:S01]  /*3130*/  ULEA UR9, UR19, UR12, 0x3 ;  /* 0x0000000c13097291 */ /* 0x000fe2000f8e183f */
[----:B------:R-:W-:-:S08]  /*3140*/  SHF.L.U32 R229, R228, 0x1f, RZ ;  /* 0x0000001fe4e57819 */ /* 0x000fd000000006ff */
[----:B------:R1:W3:Y:S01]  /*3150*/  SYNCS.PHASECHK.TRANS64.TRYWAIT P0, [UR9], R229 ;  /* 0x000000e5ff0075a7 */ /* 0x0002e20008000149 */
[----:B------:R-:W-:Y:S05]  /*3160*/  @!P1 BRA `(.L_x_24) ;  /* 0x0000000000049947 */ /* 0x000fea0003800000 */
[----:B------:R-:W-:Y:S01]  /*3170*/  BPT.TRAP 0x1 ;  /* 0x000000040000795c */ /* 0x000fe20000300000 */
.L_x_24:
[----:B---3--:R-:W-:Y:S05]  /*3180*/  @P0 BRA `(.L_x_25) ;  /* 0x0000000000080947 */ /* 0x008fea0003800000 */
[----:B------:R-:W3:Y:S02]  /*3190*/  SYNCS.PHASECHK.TRANS64.TRYWAIT P0, [UR9], R229 ;  /* 0x000000e5ff0075a7 */ /* 0x000ee40008000149 */
[----:B---3--:R-:W-:Y:S05]  /*31a0*/  @!P0 BRA `(.L_x_26) ;  /* 0x000000cc001c8947 */ /* 0x008fea0003800000 */
.L_x_25:
[----:B------:R-:W-:Y:S01]  /*31b0*/  UIADD3 UR9, UR12, 0x100, URZ ;  /* 0x000001000c097890 */ /* 0x000fe2000fffe03f */
[----:B------:R-:W-:Y:S01]  /*31c0*/  WARPGROUP.ARRIVE ;  /* 0x00000000000079c5 */ /* 0x000fe20000000000 */
[----:B------:R-:W-:Y:S02]  /*31d0*/  UIADD3 UR10, UR12, 0x3100, URZ ;  /* 0x000031000c0a7890 */ /* 0x000fe4000fffe03f */
[----:B------:R-:W-:Y:S02]  /*31e0*/  UISETP.NE.AND UP0, UPT, UR7, URZ, UPT ;  /* 0x0000003f0700728c */ /* 0x000fe4000bf05270 */
[----:B------:R-:W-:Y:S02]  /*31f0*/  USHF.R.U32.HI UR9, URZ, 0x4, UR9 ;  /* 0x000000043f097899 */ /* 0x000fe40008011609 */
[----:B------:R-:W-:Y:S02]  /*3200*/  USHF.R.U32.HI UR10, URZ, 0x4, UR10 ;  /* 0x000000043f0a7899 */ /* 0x000fe4000801160a */
[----:B------:R-:W-:-:S02]  /*3210*/  USEL UR8, UR8, URZ, !UP0 ;  /* 0x0000003f08087287 */ /* 0x000fc4000c000000 */
[----:B------:R-:W-:Y:S02]  /*3220*/  ULOP3.LUT UR9, UR9, 0x3fff, URZ, 0xc0, !UPT ;  /* 0x00003fff09097892 */ /* 0x000fe4000f8ec03f */
[----:B------:R-:W-:Y:S02]  /*3230*/  ULOP3.LUT UR10, UR10, 0x3fff, URZ, 0xc0, !UPT ;  /* 0x00003fff0a0a7892 */ /* 0x000fe4000f8ec03f */
[----:B------:R-:W-:Y:S02]  /*3240*/  UISETP.NE.U32.AND UP0, UPT, UR8, URZ, UPT ;  /* 0x0000003f0800728c */ /* 0x000fe4000bf05070 */
[----:B------:R-:W-:Y:S02]  /*3250*/  ULOP3.LUT UR8, UR9, 0x10000, URZ, 0xfc, !UPT ;  /* 0x0001000009087892 */ /* 0x000fe4000f8efc3f */
[----:B------:R-:W-:Y:S02]  /*3260*/  ULOP3.LUT UR10, UR10, 0x10000, URZ, 0xfc, !UPT ;  /* 0x000100000a0a7892 */ /* 0x000fe4000f8efc3f */
[----:B------:R-:W-:-:S02]  /*3270*/  ULEA UR8, UR19, UR8, 0x8 ;  /* 0x0000000813087291 */ /* 0x000fc4000f8e403f */
[----:B------:R-:W-:Y:S01]  /*3280*/  ULEA UR10, UR19, UR10, 0xa ;  /* 0x0000000a130a7291 */ /* 0x000fe2000f8e503f */
[----:B------:R-:W-:Y:S01]  /*3290*/  UMOV UR9, 0x80000020 ;  /* 0x8000002000097882 */ /* 0x000fe20000000000 */
[----:B------:R-:W-:Y:S01]  /*32a0*/  UMOV UR11, 0x80000020 ;  /* 0x80000020000b7882 */ /* 0x000fe20000000000 */
[----:B------:R-:W-:-:S06]  /*32b0*/  UIADD3 UR6, UR6, 0x2, URZ ;  /* 0x0000000206067890 */ /* 0x000fcc000fffe03f */
[----:B------:R-:W-:Y:S01]  /*32c0*/  QGMMA.64x256x32.F32.E4M3.E4M3 R24, gdesc[UR8], R24, UP0 ;  /* 0x03e00000081879f3 */ /* 0x000fe2000bf00818 */
[----:B------:R-:W-:Y:S02]  /*32d0*/  UIADD3 UR8, UR8, 0x2, URZ ;  /* 0x0000000208087890 */ /* 0x000fe4000fffe03f */
[----:B------:R-:W-:Y:S01]  /*32e0*/  UIADD3 UR10, UR10, 0x2, URZ ;  /* 0x000000020a0a7890 */ /* 0x000fe2000fffe03f */
[----:B------:R-:W-:Y:S01]  /*32f0*/  UMOV UR9, 0x80000020 ;  /* 0x8000002000097882 */ /* 0x000fe20000000000 */
[----:B------:R-:W-:Y:S01]  /*3300*/  UMOV UR11, 0x80000020 ;  /* 0x80000020000b7882 */ /* 0x000fe20000000000 */
[----:B------:R-:W-:-:S04]  /*3310*/  UISETP.NE.AND UP0, UPT, UR6, UR33, UPT ;  /* 0x000000210600728c */ /* 0x000fc8000bf05270 */
[----:B------:R-:W-:-:S06]  /*3320*/  USEL UR7, URZ, 0x1, UP0 ;  /* 0x000000013f077887 */ /* 0x000fcc0008000000 */
[----:B------:R-:W-:-:S12]  /*3330*/  ISETP.NE.AND P0, PT, RZ, UR7, PT ;  /* 0x00000007ff007c0c */ /* 0x000fd8000bf05270 */
[----:B------:R-:W-:Y:S03]  /*3340*/  QGMMA.64x256x32.F32.E4M3.E4M3 R24, gdesc[UR8], R24, gsb0 ;  /* 0x03e00000081879f3 */ /* 0x000fe60008000818 */
[----:B------:R-:W-:Y:S02]  /*3350*/  WARPGROUP.DEPBAR.LE gsb0, 0x1 ;  /* 0x00008000000079c5 */ /* 0x000fe40000010100 */
[----:B------:R-:W-:Y:S05]  /*3360*/  @!P0 BRA `(.L_x_27) ;  /* 0x0000000c00788947 */ /* 0x000fea0003800000 */
[----:B------:R-:W-:Y:S02]  /*3370*/  WARPGROUP.DEPBAR.LE gsb0, 0x0 ;  /* 0x00008000000079c5 */ /* 0x000fe40000010000 */
[----:B-----5:R-:W-:-:S01]  /*3380*/  FADD R227, R24, R227 ;  /* 0x000000e318e37221 */ /* 0x020fc20000000000 */
[----:B------:R-:W-:Y:S01]  /*3390*/  FADD R226, R25, R226 ;  /* 0x000000e219e27221 */ /* 0x000fe20000000000 */
[----:B------:R-:W-:-:S01]  /*33a0*/  FADD R225, R26, R225 ;  /* 0x000000e11ae17221 */ /* 0x000fc20000000000 */
[----:B------:R-:W-:Y:S02]  /*33b0*/  FADD R224, R27, R224 ;  /* 0x000000e01be07221 */ /* 0x000fe40000000000 */
[----:B------:R3:W-:Y:S01]  /*33c0*/  STL [R1+0x98], R227 ;  /* 0x000098e301007387 */ /* 0x0007e20000100800 */
[----:B------:R-:W-:-:S01]  /*33d0*/  FADD R223, R28, R223 ;  /* 0x000000df1cdf7221 */ /* 0x000fc20000000000 */
[----:B------:R-:W-:Y:S01]  /*33e0*/  FADD R222, R29, R222 ;  /* 0x000000de1dde7221 */ /* 0x000fe20000000000 */
[----:B------:R-:W-:-:S01]  /*33f0*/  FADD R221, R30, R221 ;  /* 0x000000dd1edd7221 */ /* 0x000fc20000000000 */
[----:B---3--:R-:W3:Y:S04]  /*3400*/  LDL.LU R227, [R1+0x2c] ;  /* 0x00002c0001e37983 */ /* 0x008ee80000300800 */
[----:B------:R4:W-:Y:S01]  /*3410*/  STL [R1+0x9c], R226 ;  /* 0x00009ce201007387 */ /* 0x0009e20000100800 */
[----:B------:R-:W-:-:S01]  /*3420*/  FADD R220, R31, R220 ;  /* 0x000000dc1fdc7221 */ /* 0x000fc20000000000 */
[----:B------:R-:W-:-:S02]  /*3430*/  FADD R219, R32, R219 ;  /* 0x000000db20db7221 */ /* 0x000fc40000000000 */
[----:B----4-:R-:W4:Y:S04]  /*3440*/  LDL.LU R226, [R1+0x28] ;  /* 0x0000280001e27983 */ /* 0x010f280000300800 */
[----:B------:R0:W-:Y:S01]  /*3450*/  STL [R1+0xa0], R225 ;  /* 0x0000a0e101007387 */ /* 0x0001e20000100800 */
[----:B------:R-:W-:-:S03]  /*3460*/  FADD R218, R33, R218 ;  /* 0x000000da21da7221 */ /* 0x000fc60000000000 */
[----:B0-----:R-:W2:Y:S04]  /*3470*/  LDL.LU R225, [R1+0x24] ;  /* 0x0000240001e17983 */ /* 0x001ea80000300800 */
[----:B------:R0:W-:Y:S01]  /*3480*/  STL [R1+0xa4], R224 ;  /* 0x0000a4e001007387 */ /* 0x0001e20000100800 */
[----:B------:R-:W-:-:S03]  /*3490*/  FADD R217, R34, R217 ;  /* 0x000000d922d97221 */ /* 0x000fc60000000000 */
[----:B0-----:R-:W2:Y:S04]  /*34a0*/  LDL.LU R224, [R1+0x20] ;  /* 0x0000200001e07983 */ /* 0x001ea80000300800 */
[----:B------:R0:W-:Y:S01]  /*34b0*/  STL [R1+0xa8], R223 ;  /* 0x0000a8df01007387 */ /* 0x0001e20000100800 */
[----:B------:R-:W-:-:S03]  /*34c0*/  FADD R216, R35, R216 ;  /* 0x000000d823d87221 */ /* 0x000fc60000000000 */
[----:B0-----:R-:W2:Y:S04]  /*34d0*/  LDL.LU R223, [R1+0x1c] ;  /* 0x00001c0001df7983 */ /* 0x001ea80000300800 */
[----:B------:R0:W-:Y:S04]  /*34e0*/  STL [R1+0xac], R222 ;  /* 0x0000acde01007387 */ /* 0x0001e80000100800 */
        /* <DEDUP_REMOVED lines=12> */
[----:B0-----:R-:W2:Y:S01]  /*35b0*/  LDL.LU R216, [R1] ;  /* 0x0000000001d87983 */ /* 0x001ea20000300800 */
[----:B------:R-:W-:-:S01]  /*35c0*/  FADD R215, R36, R215 ;  /* 0x000000d724d77221 */ /* 0x000fc20000000000 */
[----:B------:R-:W-:Y:S01]  /*35d0*/  FADD R214, R37, R214 ;  /* 0x000000d625d67221 */ /* 0x000fe20000000000 */
[----:B------:R-:W-:-:S01]  /*35e0*/  FADD R213, R38, R213 ;  /* 0x000000d526d57221 */ /* 0x000fc20000000000 */
[----:B------:R-:W-:Y:S01]  /*35f0*/  FADD R212, R39, R212 ;  /* 0x000000d427d47221 */ /* 0x000fe20000000000 */
[----:B------:R-:W-:-:S01]  /*3600*/  FADD R211, R40, R211 ;  /* 0x000000d328d37221 */ /* 0x000fc20000000000 */
[----:B------:R-:W-:Y:S01]  /*3610*/  STL [R1+0xc8], R215 ;  /* 0x0000c8d701007387 */ /* 0x000fe20000100800 */
        /* <DEDUP_REMOVED lines=15> */
[----:B------:R0:W-:Y:S01]  /*3710*/  STL [R1+0xd8], R211 ;  /* 0x0000d8d301007387 */ /* 0x0001e20000100800 */
[----:B------:R-:W-:-:S01]  /*3720*/  FADD R198, R53, R198 ;  /* 0x000000c635c67221 */ /* 0x000fc20000000000 */
[----:B------:R-:W-:Y:S01]  /*3730*/  FADD R197, R54, R197 ;  /* 0x000000c536c57221 */ /* 0x000fe20000000000 */
        /* <DEDUP_REMOVED lines=68> */
[----:B---3--:R-:W-:-:S01]  /*3b80*/  FADD R227, R134, R227 ;  /* 0x000000e386e37221 */ /* 0x008fc20000000000 */
[----:B----4-:R-:W-:Y:S01]  /*3b90*/  FADD R226, R133, R226 ;  /* 0x000000e285e27221 */ /* 0x010fe20000000000 */
[----:B--2---:R-:W-:-:S01]  /*3ba0*/  FADD R225, R132, R225 ;  /* 0x000000e184e17221 */ /* 0x004fc20000000000 */
        /* <DEDUP_REMOVED lines=8> */
[----:B------:R-:W-:-:S05]  /*3c30*/  FADD R216, R123, R216 ;  /* 0x000000d87bd87221 */ /* 0x000fca0000000000 */
[----:B------:R2:W-:Y:S04]  /*3c40*/  STL [R1], R216 ;  /* 0x000000d801007387 */ /* 0x0005e80000100800 */
[----:B------:R3:W-:Y:S04]  /*3c50*/  STL [R1+0x4], R217 ;  /* 0x000004d901007387 */ /* 0x0007e80000100800 */
[----:B------:R4:W-:Y:S04]  /*3c60*/  STL [R1+0x8], R218 ;  /* 0x000008da01007387 */ /* 0x0009e80000100800 */
[----:B------:R1:W-:Y:S04]  /*3c70*/  STL [R1+0xc], R219 ;  /* 0x00000cdb01007387 */ /* 0x0003e80000100800 */
[----:B------:R1:W-:Y:S04]  /*3c80*/  STL [R1+0x10], R220 ;  /* 0x000010dc01007387 */ /* 0x0003e80000100800 */
[----:B------:R1:W-:Y:S04]  /*3c90*/  STL [R1+0x14], R221 ;  /* 0x000014dd01007387 */ /* 0x0003e80000100800 */
[----:B------:R1:W-:Y:S04]  /*3ca0*/  STL [R1+0x18], R222 ;  /* 0x000018de01007387 */ /* 0x0003e80000100800 */
[----:B------:R1:W-:Y:S04]  /*3cb0*/  STL [R1+0x1c], R223 ;  /* 0x00001cdf01007387 */ /* 0x0003e80000100800 */
[----:B------:R1:W-:Y:S04]  /*3cc0*/  STL [R1+0x20], R224 ;  /* 0x000020e001007387 */ /* 0x0003e80000100800 */
[----:B0-----:R-:W4:Y:S04]  /*3cd0*/  LDL.LU R211, [R1+0x30] ;  /* 0x0000300001d37983 */ /* 0x001f280000300800 */
[----:B------:R0:W-:Y:S04]  /*3ce0*/  STL [R1+0x24], R225 ;  /* 0x000024e101007387 */ /* 0x0001e80000100800 */
[----:B------:R-:W4:Y:S04]  /*3cf0*/  LDL.LU R212, [R1+0x34] ;  /* 0x0000340001d47983 */ /* 0x000f280000300800 */
[----:B------:R0:W-:Y:S04]  /*3d00*/  STL [R1+0x28], R226 ;  /* 0x000028e201007387 */ /* 0x0001e80000100800 */
[----:B------:R-:W4:Y:S04]  /*3d10*/  LDL.LU R213, [R1+0x38] ;  /* 0x0000380001d57983 */ /* 0x000f280000300800 */
[----:B------:R0:W-:Y:S04]  /*3d20*/  STL [R1+0x2c], R227 ;  /* 0x00002ce301007387 */ /* 0x0001e80000100800 */
[----:B------:R-:W4:Y:S04]  /*3d30*/  LDL.LU R214, [R1+0x3c] ;  /* 0x00003c0001d67983 */ /* 0x000f280000300800 */
[----:B------:R-:W4:Y:S04]  /*3d40*/  LDL.LU R215, [R1+0x40] ;  /* 0x0000400001d77983 */ /* 0x000f280000300800 */
[----:B--2---:R-:W2:Y:S04]  /*3d50*/  LDL.LU R216, [R1+0x44] ;  /* 0x0000440001d87983 */ /* 0x004ea80000300800 */
[----:B---3--:R-:W3:Y:S04]  /*3d60*/  LDL.LU R217, [R1+0x48] ;  /* 0x0000480001d97983 */ /* 0x008ee80000300800 */
[----:B----4-:R-:W4:Y:S04]  /*3d70*/  LDL.LU R218, [R1+0x4c] ;  /* 0x00004c0001da7983 */ /* 0x010f280000300800 */
[----:B-1----:R-:W4:Y:S04]  /*3d80*/  LDL.LU R219, [R1+0x50] ;  /* 0x0000500001db7983 */ /* 0x002f280000300800 */
[----:B------:R-:W4:Y:S04]  /*3d90*/  LDL.LU R220, [R1+0x54] ;  /* 0x0000540001dc7983 */ /* 0x000f280000300800 */
[----:B------:R-:W4:Y:S04]  /*3da0*/  LDL.LU R221, [R1+0x58] ;  /* 0x0000580001dd7983 */ /* 0x000f280000300800 */
[----:B------:R-:W4:Y:S04]  /*3db0*/  LDL.LU R222, [R1+0x5c] ;  /* 0x00005c0001de7983 */ /* 0x000f280000300800 */
[----:B------:R-:W4:Y:S04]  /*3dc0*/  LDL.LU R223, [R1+0x60] ;  /* 0x0000600001df7983 */ /* 0x000f280000300800 */
[----:B------:R-:W4:Y:S04]  /*3dd0*/  LDL.LU R224, [R1+0x64] ;  /* 0x0000640001e07983 */ /* 0x000f280000300800 */
[----:B0-----:R-:W4:Y:S04]  /*3de0*/  LDL.LU R225, [R1+0x68] ;  /* 0x0000680001e17983 */ /* 0x001f280000300800 */
[----:B------:R-:W4:Y:S04]  /*3df0*/  LDL.LU R226, [R1+0x6c] ;  /* 0x00006c0001e27983 */ /* 0x000f280000300800 */
[----:B------:R-:W4:Y:S01]  /*3e00*/  LDL.LU R227, [R1+0x70] ;  /* 0x0000700001e37983 */ /* 0x000f220000300800 */
[----:B------:R-:W-:-:S05]  /*3e10*/  FADD R211, R135, R211 ;  /* 0x000000d387d37221 */ /* 0x000fca0000000000 */
[----:B------:R0:W-:Y:S01]  /*3e20*/  STL [R1+0x30], R211 ;  /* 0x000030d301007387 */ /* 0x0001e20000100800 */
[----:B------:R-:W-:-:S03]  /*3e30*/  FADD R212, R136, R212 ;  /* 0x000000d488d47221 */ /* 0x000fc60000000000 */
[----:B0-----:R0:W5:Y:S01]  /*3e40*/  LDL.LU R211, [R1+0xd8] ;  /* 0x0000d80001d37983 */ /* 0x0011620000300800 */
[----:B------:R-:W-:-:S03]  /*3e50*/  FADD R213, R137, R213 ;  /* 0x000000d589d57221 */ /* 0x000fc60000000000 */
[----:B------:R1:W-:Y:S01]  /*3e60*/  STL [R1+0x34], R212 ;  /* 0x000034d401007387 */ /* 0x0003e20000100800 */
[----:B------:R-:W-:-:S01]  /*3e70*/  FADD R214, R138, R214 ;  /* 0x000000d68ad67221 */ /* 0x000fc20000000000 */
[----:B------:R-:W-:Y:S02]  /*3e80*/  FADD R215, R139, R215 ;  /* 0x000000d78bd77221 */ /* 0x000fe40000000000 */
[----:B-1----:R0:W5:Y:S01]  /*3e90*/  LDL.LU R212, [R1+0xd4] ;  /* 0x0000d40001d47983 */ /* 0x0021620000300800 */
[----:B--2---:R-:W-:-:S03]  /*3ea0*/  FADD R216, R140, R216 ;  /* 0x000000d88cd87221 */ /* 0x004fc60000000000 */
[----:B------:R1:W-:Y:S01]  /*3eb0*/  STL [R1+0x38], R213 ;  /* 0x000038d501007387 */ /* 0x0003e20000100800 */
[----:B---3--:R-:W-:-:S03]  /*3ec0*/  FADD R217, R141, R217 ;  /* 0x000000d98dd97221 */ /* 0x008fc60000000000 */
[----:B-1----:R0:W5:Y:S01]  /*3ed0*/  LDL.LU R213, [R1+0xd0] ;  /* 0x0000d00001d57983 */ /* 0x0021620000300800 */
[----:B----4-:R-:W-:-:S03]  /*3ee0*/  FADD R218, R142, R218 ;  /* 0x000000da8eda7221 */ /* 0x010fc60000000000 */
[----:B------:R1:W-:Y:S01]  /*3ef0*/  STL [R1+0x3c], R214 ;  /* 0x00003cd601007387 */ /* 0x0003e20000100800 */
[----:B------:R-:W-:-:S01]  /*3f00*/  FADD R219, R143, R219 ;  /* 0x000000db8fdb7221 */ /* 0x000fc20000000000 */
[----:B------:R-:W-:Y:S02]  /*3f10*/  FADD R220, R144, R220 ;  /* 0x000000dc90dc7221 */ /* 0x000fe40000000000 */
[----:B-1----:R0:W5:Y:S04]  /*3f20*/  LDL.LU R214, [R1+0xcc] ;  /* 0x0000cc0001d67983 */ /* 0x0021680000300800 */
[----:B------:R1:W-:Y:S01]  /*3f30*/  STL [R1+0x40], R215 ;  /* 0x000040d701007387 */ /* 0x0003e20000100800 */
[----:B------:R-:W-:-:S01]  /*3f40*/  FADD R221, R145, R221 ;  /* 0x000000dd91dd7221 */ /* 0x000fc20000000000 */
[----:B------:R-:W-:-:S02]  /*3f50*/  FADD R222, R146, R222 ;  /* 0x000000de92de7221 */ /* 0x000fc40000000000 */
[----:B-1----:R0:W5:Y:S04]  /*3f60*/  LDL.LU R215, [R1+0xc8] ;  /* 0x0000c80001d77983 */ /* 0x0021680000300800 */
[----:B------:R1:W-:Y:S01]  /*3f70*/  STL [R1+0x44], R216 ;  /* 0x000044d801007387 */ /* 0x0003e20000100800 */
[----:B------:R-:W-:-:S03]  /*3f80*/  FADD R223, R147, R223 ;  /* 0x000000df93df7221 */ /* 0x000fc60000000000 */
        /* <DEDUP_REMOVED lines=13> */
[----:B------:R1:W-:Y:S04]  /*4060*/  STL [R1+0x58], R221 ;  /* 0x000058dd01007387 */ /* 0x0003e80000100800 */
        /* <DEDUP_REMOVED lines=12> */
[----:B-1----:R0:W5:Y:S01]  /*4130*/  LDL.LU R227, [R1+0x98] ;  /* 0x0000980001e37983 */ /* 0x0021620000300800 */
[----:B------:R-:W-:-:S05]  /*4140*/  UMOV UR6, URZ ;  /* 0x0000003f00067c82 */ /* 0x000fca0008000000 */
.L_x_27:
[----:B------:R-:W-:Y:S05]  /*4150*/  @!P1 BRA `(.L_x_28) ;  /* 0x0000000000049947 */ /* 0x000fea0003800000 */
[----:B------:R-:W-:Y:S01]  /*4160*/  BPT.TRAP 0x1 ;  /* 0x000000040000795c */ /* 0x000fe20000300000 */
.L_x_28:
[----:B------:R-:W-:Y:S02]  /*4170*/  UISETP.GT.U32.AND UP0, UPT, UR13, 0x1, UPT ;  /* 0x000000010d00788c */ /* 0x000fe4000bf04070 */
[----:B------:R-:W-:-:S04]  /*4180*/  ULEA UR8, UR32, UR12, 0x3 ;  /* 0x0000000c20087291 */ /* 0x000fc8000f8e183f */
[----:B------:R-:W-:Y:S01]  /*4190*/  UIADD3 UR8, UR8, 0x18, URZ ;  /* 0x0000001808087890 */ /* 0x000fe2000fffe03f */
[----:B------:R-:W-:-:S03]  /*41a0*/  PLOP3.LUT P0, PT, PT, PT, UP0, 0x80, 0x0 ;  /* 0x000000000000781c */ /* 0x000fc60003f0f008 */
[----:B------:R-:W-:-:S09]  /*41b0*/  UPRMT UR8, URZ, 0x654, UR8 ;  /* 0x000006543f087896 */ /* 0x000fd20008000008 */
[----:B------:R-:W-:Y:S01]  /*41c0*/  SYNCS.ARRIVE.TRANS64.RED.A1T0 RZ, [UR8], RZ ;  /* 0x000000ffffff79a7 */ /* 0x000fe20008100408 */
[----:B------:R-:W-:Y:S05]  /*41d0*/  @P0 BRA `(.L_x_29) ;  /* 0x0000000000040947 */ /* 0x000fea0003800000 */
[----:B------:R-:W-:Y:S01]  /*41e0*/  BPT.TRAP 0x1 ;  /* 0x000000040000795c */ /* 0x000fe20000300000 */
.L_x_29:
[----:B------:R-:W-:Y:S02]  /*41f0*/  UISETP.GT.AND UP2, UPT, UR31, 0x1, UPT ;  /* 0x000000011f00788c */ /* 0x000fe4000bf44270 */
[----:B------:R-:W-:Y:S02]  /*4200*/  UIADD3 UR19, UR19, 0x1, URZ ;  /* 0x0000000113137890 */ /* 0x000fe4000fffe03f */
[----:B------:R-:W-:Y:S02]  /*4210*/  UIADD3 UR32, UR32, 0x1, URZ ;  /* 0x0000000120207890 */ /* 0x000fe4000fffe03f */
[----:B------:R-:W-:Y:S01]  /*4220*/  PLOP3.LUT P0, PT, PT, PT, UP2, 0x80, 0x0 ;  /* 0x000000000000781c */ /* 0x000fe20003f0f028 */
[----:B------:R-:W-:Y:S02]  /*4230*/  UISETP.NE.AND UP0, UPT, UR19, 0x3, UPT ;  /* 0x000000031300788c */ /* 0x000fe4000bf05270 */
[----:B------:R-:W-:Y:S02]  /*4240*/  UISETP.NE.AND UP1, UPT, UR32, 0x3, UPT ;  /* 0x000000032000788c */ /* 0x000fe4000bf25270 */
[----:B------:R-:W-:-:S02]  /*4250*/  USEL UR8, URZ, 0x1, UP0 ;  /* 0x000000013f087887 */ /* 0x000fc40008000000 */
[----:B------:R-:W-:Y:S02]  /*4260*/  UIADD3 UR31, UR31, -0x1, URZ ;  /* 0xffffffff1f1f7890 */ /* 0x000fe4000fffe03f */
[----:B------:R-:W-:Y:S02]  /*4270*/  USEL UR19, UR19, URZ, UP0 ;  /* 0x0000003f13137287 */ /* 0x000fe40008000000 */
[----:B------:R-:W-:Y:S01]  /*4280*/  LOP3.LUT R228, R228, UR8, RZ, 0x3c, !PT ;  /* 0x00000008e4e47c12 */ /* 0x000fe2000f8e3cff */
[----:B------:R-:W-:Y:S01]  /*4290*/  USEL UR32, UR32, URZ, UP1 ;  /* 0x0000003f20207287 */ /* 0x000fe20008800000 */
[----:B------:R-:W-:Y:S01]  /*42a0*/  UMOV UR8, 0x1 ;  /* 0x0000000100087882 */ /* 0x000fe20000000000 */
[----:B------:R-:W-:Y:S10]  /*42b0*/  @P0 BRA `(.L_x_30) ;  /* 0xffffffec008c0947 */ /* 0x000ff4000383ffff */
.L_x_22:
[----:B------:R-:W-:-:S04]  /*42c0*/  UISETP.NE.AND UP0, UPT, UR6, URZ, UPT ;  /* 0x0000003f0600728c */ /* 0x000fc8000bf05270 */
[----:B------:R-:W-:-:S06]  /*42d0*/  USEL UR6, URZ, 0x1, !UP0 ;  /* 0x000000013f067887 */ /* 0x000fcc000c000000 */
[----:B------:R-:W-:-:S13]  /*42e0*/  ISETP.NE.AND P0, PT, RZ, UR6, PT ;  /* 0x00000006ff007c0c */ /* 0x000fda000bf05270 */
[----:B------:R-:W-:Y:S05]  /*42f0*/  @!P0 BRA `(.L_x_31) ;  /* 0x0000000c00d48947 */ /* 0x000fea0003800000 */
[----:B------:R-:W-:Y:S02]  /*4300*/  WARPGROUP.DEPBAR.LE gsb0, 0x0 ;  /* 0x00008000000079c5 */ /* 0x000fe40000010000 */
[----:B-----5:R-:W-:-:S05]  /*4310*/  FADD R227, R24, R227 ;  /* 0x000000e318e37221 */ /* 0x020fca0000000000 */
[----:B------:R3:W-:Y:S04]  /*4320*/  STL [R1+0x98], R227 ;  /* 0x000098e301007387 */ /* 0x0007e80000100800 */
[----:B---3--:R-:W3:Y:S04]  /*4330*/  LDL.LU R227, [R1+0x70] ;  /* 0x0000700001e37983 */ /* 0x008ee80000300800 */
[----:B---3--:R3:W-:Y:S04]  /*4340*/  STL [R1+0x9c], R227 ;  /* 0x00009ce301007387 */ /* 0x0087e80000100800 */
        /* <DEDUP_REMOVED lines=54> */
[----:B---3--:R-:W3:Y:S01]  /*46b0*/  LDL.LU R227, [R1] ;  /* 0x0000000001e37983 */ /* 0x008ee20000300800 */
[----:B------:R-:W-:Y:S01]  /*46c0*/  FADD R226, R25, R226 ;  /* 0x000000e219e27221 */ /* 0x000fe20000000000 */
        /* <DEDUP_REMOVED lines=97> */
[----:B---3--:R-:W-:-:S05]  /*4ce0*/  FADD R227, R123, R227 ;  /* 0x000000e37be37221 */ /* 0x008fca0000000000 */
[----:B------:R3:W-:Y:S04]  /*4cf0*/  STL [R1], R227 ;  /* 0x000000e301007387 */ /* 0x0007e80000100800 */
[----:B---3--:R-:W3:Y:S02]  /*4d00*/  LDL.LU R227, [R1+0x108] ;  /* 0x0001080001e37983 */ /* 0x008ee40000300800 */
[----:B---3--:R-:W-:-:S05]  /*4d10*/  FADD R227, R124, R227 ;  /* 0x000000e37ce37221 */ /* 0x008fca0000000000 */
[----:B------:R3:W-:Y:S04]  /*4d20*/  STL [R1+0x4], R227 ;  /* 0x000004e301007387 */ /* 0x0007e80000100800 */
        /* <DEDUP_REMOVED lines=81> */
[----:B---3--:R3:W5:Y:S02]  /*5240*/  LDL.LU R227, [R1+0x98] ;  /* 0x0000980001e37983 */ /* 0x0087640000300800 */
.L_x_31:
[----:B------:R-:W-:-:S04]  /*5250*/  IMAD.U32 R228, RZ, RZ, UR30 ;  /* 0x0000001effe47e24 */ /* 0x000fc8000f8e00ff */
[----:B------:R4:W-:Y:S01]  /*5260*/  SYNCS.ARRIVE.TRANS64.A1T0 RZ, [R228+UR28], RZ ;  /* 0x000000ffe4ff79a7 */ /* 0x0009e2000810001c */
[----:B------:R-:W-:Y:S02]  /*5270*/  WARPGROUP.DEPBAR.LE gsb0, 0x0 ;  /* 0x00008000000079c5 */ /* 0x000fe40000010000 */
[----:B------:R-:W0:Y:S02]  /*5280*/  LDC R24, c[0x0][0x28c] ;  /* 0x0000a300ff187b82 */ /* 0x000e240000000800 */
[----:B0-----:R-:W-:-:S13]  /*5290*/  ISETP.GE.AND P0, PT, R24, 0x1, PT ;  /* 0x000000011800780c */ /* 0x001fda0003f06270 */
[----:B----4-:R-:W-:Y:S05]  /*52a0*/  @!P0 BRA `(.L_x_32) ;  /* 0x0000000000408947 */ /* 0x010fea0003800000 */
[----:B------:R-:W-:-:S06]  /*52b0*/  UISETP.NE.AND UP0, UPT, UR26, 0x3, UPT ;  /* 0x000000031a00788c */ /* 0x000fcc000bf05270 */
[----:B------:R-:W-:-:S13]  /*52c0*/  PLOP3.LUT P0, PT, PT, PT, UP0, 0x80, 0x0 ;  /* 0x000000000000781c */ /* 0x000fda0003f0f008 */
[----:B------:R-:W-:Y:S05]  /*52d0*/  @!P0 BRA `(.L_x_33) ;  /* 0x0000000000048947 */ /* 0x000fea0003800000 */
[----:B------:R-:W-:Y:S01]  /*52e0*/  BPT.TRAP 0x1 ;  /* 0x000000040000795c */ /* 0x000fe20000300000 */
.L_x_33:
[----:B------:R-:W-:Y:S02]  /*52f0*/  UIADD3 UR8, UR16, UR5, URZ ;  /* 0x0000000510087290 */ /* 0x000fe4000fffe03f */
[----:B------:R-:W-:Y:S02]  /*5300*/  UISETP.GT.U32.AND UP0, UPT, UR13, 0x1, UPT ;  /* 0x000000010d00788c */ /* 0x000fe4000bf04070 */
[----:B------:R-:W-:-:S04]  /*5310*/  UIMAD.WIDE.U32 UR6, UR8, -0x55555555, URZ ;  /* 0xaaaaaaab080678a5 */ /* 0x000fc8000f8e003f */
[----:B------:R-:W-:Y:S01]  /*5320*/  USHF.R.U32.HI UR6, URZ, 0x1, UR7 ;  /* 0x000000013f067899 */ /* 0x000fe20008011607 */
[----:B------:R-:W-:-:S03]  /*5330*/  PLOP3.LUT P0, PT, PT, PT, UP0, 0x80, 0x0 ;  /* 0x000000000000781c */ /* 0x000fc60003f0f008 */
[----:B------:R-:W-:-:S04]  /*5340*/  UIMAD UR8, UR6, -0x3, UR8 ;  /* 0xfffffffd060878a4 */ /* 0x000fc8000f8e0208 */
[----:B------:R-:W-:-:S04]  /*5350*/  ULEA UR8, UR8, UR12, 0x3 ;  /* 0x0000000c08087291 */ /* 0x000fc8000f8e183f */
[----:B------:R-:W-:-:S04]  /*5360*/  UIADD3 UR8, UR8, 0x18, URZ ;  /* 0x0000001808087890 */ /* 0x000fc8000fffe03f */
[----:B------:R-:W-:-:S09]  /*5370*/  UPRMT UR8, URZ, 0x654, UR8 ;  /* 0x000006543f087896 */ /* 0x000fd20008000008 */
[----:B------:R-:W-:Y:S01]  /*5380*/  SYNCS.ARRIVE.TRANS64.RED.A1T0 RZ, [UR8], RZ ;  /* 0x000000ffffff79a7 */ /* 0x000fe20008100408 */
[----:B------:R-:W-:Y:S05]  /*5390*/  @P0 BRA `(.L_x_32) ;  /* 0x0000000000040947 */ /* 0x000fea0003800000 */
[----:B------:R-:W-:Y:S01]  /*53a0*/  BPT.TRAP 0x1 ;  /* 0x000000040000795c */ /* 0x000fe20000300000 */
.L_x_32:
[----:B------:R-:W0:Y:S01]  /*53b0*/  S2R R25, SR_TID.X ;  /* 0x0000000000197919 */ /* 0x000e220000002100 */
[----:B------:R-:W-:Y:S01]  /*53c0*/  IMAD.U32 R24, RZ, RZ, UR29 ;  /* 0x0000001dff187e24 */ /* 0x000fe2000f8e00ff */
[----:B------:R-:W-:Y:S01]  /*53d0*/  UIADD3 UR5, UR27, UR5, URZ ;  /* 0x000000051b057290 */ /* 0x000fe2000fffe03f */
[----:B------:R-:W4:Y:S01]  /*53e0*/  LDC R35, c[0x0][0x288] ;  /* 0x0000a200ff237b82 */ /* 0x000f220000000800 */
[----:B------:R-:W-:Y:S02]  /*53f0*/  UISETP.GE.U32.AND UP1, UPT, UR27, 0x3, UPT ;  /* 0x000000031b00788c */ /* 0x000fe4000bf26070 */
[----:B------:R-:W-:Y:S01]  /*5400*/  SHF.L.U32 R24, R24, 0x1f, RZ ;  /* 0x0000001f18187819 */ /* 0x000fe200000006ff */
[----:B------:R-:W-:Y:S02]  /*5410*/  UISETP.GT.U32.AND UP0, UPT, UR5, 0x2, UPT ;  /* 0x000000020500788c */ /* 0x000fe4000bf04070 */
[----:B------:R-:W-:Y:S01]  /*5420*/  UIMAD.WIDE.U32 UR6, UR5, -0x55555555, URZ ;  /* 0xaaaaaaab050678a5 */ /* 0x000fe2000f8e003f */
[----:B------:R-:W1:Y:S01]  /*5430*/  SYNCS.PHASECHK.TRANS64.TRYWAIT P0, [UR17+0x8], R24 ;  /* 0x00000818ff0075a7 */ /* 0x000e620008000151 */
[----:B------:R-:W-:-:S02]  /*5440*/  UISETP.LT.U32.AND UP0, UPT, UR27, 0x3, UP0 ;  /* 0x000000031b00788c */ /* 0x000fc40008701070 */
[----:B------:R-:W-:Y:S02]  /*5450*/  USHF.R.U32.HI UR6, URZ, 0x1, UR7 ;  /* 0x000000013f067899 */ /* 0x000fe40008011607 */
[----:B------:R-:W-:Y:S02]  /*5460*/  USEL UR8, URZ, 0x1, !UP0 ;  /* 0x000000013f087887 */ /* 0x000fe4000c000000 */
[----:B------:R-:W-:Y:S02]  /*5470*/  UIMAD UR5, UR6, -0x3, UR5 ;  /* 0xfffffffd060578a4 */ /* 0x000fe4000f8e0205 */
[----:B------:R-:W-:-:S04]  /*5480*/  ULOP3.LUT UR4, UR4, UR8, URZ, 0x3c, !UPT ;  /* 0x0000000804047292 */ /* 0x000fc8000f8e3c3f */
[----:B------:R-:W-:Y:S01]  /*5490*/  @UP1 ULOP3.LUT UR4, UR4, 0x1, UR6, 0x78, !UPT ;  /* 0x0000000104041892 */ /* 0x000fe2000f8e7806 */
[----:B0-----:R-:W-:-:S04]  /*54a0*/  SHF.R.S32.HI R26, RZ, 0x1f, R25 ;  /* 0x0000001fff1a7819 */ /* 0x001fc80000011419 */
[----:B------:R-:W-:-:S04]  /*54b0*/  LEA.HI R26, R26, R25, RZ, 0x7 ;  /* 0x000000191a1a7211 */ /* 0x000fc800078f38ff */
[----:B------:R-:W-:-:S05]  /*54c0*/  LOP3.LUT R26, R26, 0xffffff80, RZ, 0xc0, !PT ;  /* 0xffffff801a1a7812 */ /* 0x000fca00078ec0ff */
[----:B------:R-:W-:-:S05]  /*54d0*/  IMAD.IADD R26, R25, 0x1, -R26 ;  /* 0x00000001191a7824 */ /* 0x000fca00078e0a1a */
[----:B------:R-:W-:-:S04]  /*54e0*/  SHF.R.S32.HI R25, RZ, 0x1f, R26 ;  /* 0x0000001fff197819 */ /* 0x000fc8000001141a */
[----:B------:R-:W-:-:S04]  /*54f0*/  LEA.HI R25, R25, R26, RZ, 0x2 ;  /* 0x0000001a19197211 */ /* 0x000fc800078f10ff */
[----:B------:R-:W-:-:S05]  /*5500*/  LOP3.LUT R25, R25, 0xfffffffc, RZ, 0xc0, !PT ;  /* 0xfffffffc19197812 */ /* 0x000fca00078ec0ff */
[----:B------:R-:W-:-:S04]  /*5510*/  IMAD.IADD R40, R26, 0x1, -R25 ;  /* 0x000000011a287824 */ /* 0x000fc800078e0a19 */
[----:B------:R-:W-:Y:S01]  /*5520*/  IMAD.SHL.U32 R32, R40, 0x2, RZ ;  /* 0x0000000228207824 */ /* 0x000fe200078e00ff */
[----:B-1--4-:R-:W-:Y:S06]  /*5530*/  @!P0 BRA `(.L_x_34) ;  /* 0x000000a800588947 */ /* 0x012fec0003800000 */
.L_x_319:
[----:B------:R1:W-:Y:S01]  /*5540*/  STL [R1+0xa0], R3 ;  /* 0x0000a00301007387 */ /* 0x0003e20000100800 */
[----:B------:R-:W-:Y:S01]  /*5550*/  ULDC.64 UR6, c[0x0][0x5d0] ;  /* 0x0001740000067ab9 */ /* 0x000fe20000000a00 */
[----:B------:R-:W-:Y:S01]  /*5560*/  SHF.R.S32.HI R33, RZ, 0x1f, R32 ;  /* 0x0000001fff217819 */ /* 0x000fe20000011420 */
[----:B------:R-:W-:Y:S01]  /*5570*/  ULDC UR8, c[0x0][0x284] ;  /* 0x0000a10000087ab9 */ /* 0x000fe20000000800 */
[----:B-1----:R-:W4:Y:S04]  /*5580*/  LDL.LU R3, [R1+0x84] ;  /* 0x0000840001037983 */ /* 0x002f280000300800 */
[----:B------:R1:W-:Y:S04]  /*5590*/  STL [R1+0x9c], R2 ;  /* 0x00009c0201007387 */ /* 0x0003e80000100800 */
[----:B-1----:R-:W2:Y:S04]  /*55a0*/  LDL R2, [R1+0x80] ;  /* 0x0000800001027983 */ /* 0x002ea80000100800 */
[----:B-----5:R1:W-:Y:S04]  /*55b0*/  STL [R1+0x98], R0 ;  /* 0x0000980001007387 */ /* 0x0203e80000100800 */
[----:B-1----:R-:W3:Y:S01]  /*55c0*/  LDL R0, [R1+0x74] ;  /* 0x0000740001007983 */ /* 0x002ee20000100800 */
[----:B----4-:R-:W-:-:S03]  /*55d0*/  IMAD.SHL.U32 R37, R3, 0x100, RZ ;  /* 0x0000010003257824 */ /* 0x010fc600078e00ff */
[----:B------:R1:W5:Y:S01]  /*55e0*/  LDL.LU R3, [R1+0xa0] ;  /* 0x0000a00001037983 */ /* 0x0003620000300800 */
[----:B--2---:R-:W-:-:S03]  /*55f0*/  IMAD.SHL.U32 R34, R2, 0x40, RZ ;  /* 0x0000004002227824 */ /* 0x004fc600078e00ff */
[----:B------:R1:W5:Y:S01]  /*5600*/  LDL.LU R2, [R1+0x9c] ;  /* 0x00009c0001027983 */ /* 0x0003620000300800 */
[----:B---3--:R-:W-:Y:S01]  /*5610*/  SHF.R.S32.HI R38, RZ, 0x1f, R0 ;  /* 0x0000001fff267819 */ /* 0x008fe20000011400 */
[----:B0-----:R-:W-:-:S04]  /*5620*/  IMAD.WIDE.U32 R24, R0, UR6, R32 ;  /* 0x0000000600187c25 */ /* 0x001fc8000f8e0020 */
[----:B------:R-:W-:-:S04]  /*5630*/  IMAD R26, R38, UR6, RZ ;  /* 0x00000006261a7c24 */ /* 0x000fc8000f8e02ff */
[----:B------:R-:W-:Y:S02]  /*5640*/  IMAD R27, R0, UR7, R26 ;  /* 0x00000007001b7c24 */ /* 0x000fe4000f8e021a */
[----:B------:R1:W5:Y:S01]  /*5650*/  LDL.LU R0, [R1+0x98] ;  /* 0x0000980001007983 */ /* 0x0003620000300800 */
[----:B------:R-:W-:-:S04]  /*5660*/  ISETP.GE.AND P0, PT, R34, UR8, PT ;  /* 0x0000000822007c0c */ /* 0x000fc8000bf06270 */
[C---:B------:R-:W-:Y:S02]  /*5670*/  ISETP.GE.OR P0, PT, R37.reuse, R35, P0 ;  /* 0x000000232500720c */ /* 0x040fe40000706670 */
[----:B------:R-:W-:Y:S02]  /*5680*/  SHF.R.S32.HI R36, RZ, 0x1f, R37 ;  /* 0x0000001fff247819 */ /* 0x000fe40000011425 */
[----:B------:R-:W-:-:S04]  /*5690*/  IADD3 R24, P1, R37, R24, RZ ;  /* 0x0000001825187210 */ /* 0x000fc80007f3e0ff */
[----:B------:R-:W-:-:S05]  /*56a0*/  IADD3.X R25, R36, R25, R27, P1, !PT ;  /* 0x0000001924197210 */ /* 0x000fca0000ffe41b */
[----:B-1----:R-:W-:Y:S05]  /*56b0*/  @P0 BRA `(.L_x_35) ;  /* 0x0000008c00d00947 */ /* 0x002fea0003800000 */
[----:B------:R0:W-:Y:S01]  /*56c0*/  STL.64 [R1+0xa0], R4 ;  /* 0x0000a00401007387 */ /* 0x0001e20000100a00 */
[----:B------:R-:W1:Y:S01]  /*56d0*/  LDC.64 R28, c[0x0][0x5c8] ;  /* 0x00017200ff1c7b82 */ /* 0x000e620000000a00 */
[----:B------:R-:W-:Y:S02]  /*56e0*/  ULDC.64 UR6, c[0x0][0x5c0] ;  /* 0x0001700000067ab9 */ /* 0x000fe40000000a00 */
[----:B0-----:R-:W2:Y:S04]  /*56f0*/  LDL.64 R4, [R1+0x88] ;  /* 0x0000880001047983 */ /* 0x001ea80000100a00 */
[----:B-----5:R0:W-:Y:S04]  /*5700*/  STL [R1+0x9c], R2 ;  /* 0x00009c0201007387 */ /* 0x0201e80000100800 */
[----:B0-----:R-:W2:Y:S04]  /*5710*/  LDL.LU R2, [R1+0x80] ;  /* 0x0000800001027983 */ /* 0x001ea80000300800 */
[----:B------:R0:W-:Y:S04]  /*5720*/  STL [R1+0x98], R0 ;  /* 0x0000980001007387 */ /* 0x0001e80000100800 */
[----:B0-----:R-:W3:Y:S01]  /*5730*/  LDL R0, [R1+0x90] ;  /* 0x0000900001007983 */ /* 0x001ee20000100800 */
[----:B--2---:R-:W-:-:S03]  /*5740*/  IMAD.WIDE R30, R2, 0x40, R4 ;  /* 0x00000040021e7825 */ /* 0x004fc600078e0204 */
[----:B------:R0:W5:Y:S04]  /*5750*/  LDL.LU.64 R4, [R1+0xa0] ;  /* 0x0000a00001047983 */ /* 0x0001680000300a00 */
[----:B------:R0:W5:Y:S01]  /*5760*/  LDL.LU R2, [R1+0x9c] ;  /* 0x00009c0001027983 */ /* 0x0001620000300800 */
[-C--:B-1----:R-:W-:Y:S02]  /*5770*/  IMAD R26, R31, R28.reuse, RZ ;  /* 0x0000001c1f1a7224 */ /* 0x082fe400078e02ff */
[----:B------:R-:W-:-:S04]  /*5780*/  IMAD.WIDE.U32 R24, R30, R28, R24 ;  /* 0x0000001c1e187225 */ /* 0x000fc800078e0018 */
[----:B------:R-:W-:Y:S01]  /*5790*/  IMAD R27, R30, R29, R26 ;  /* 0x0000001d1e1b7224 */ /* 0x000fe200078e021a */
[----:B------:R-:W-:Y:S01]  /*57a0*/  LEA R26, P0, R28, R24, 0x3 ;  /* 0x000000181c1a7211 */ /* 0x000fe200078018ff */
[----:B---3--:R-:W-:Y:S01]  /*57b0*/  IMAD.IADD R39, R0, 0x1, -R34 ;  /* 0x0000000100277824 */ /* 0x008fe200078e0a22 */
[----:B------:R-:W-:Y:S01]  /*57c0*/  IADD3 R24, P1, R24, UR6, RZ ;  /* 0x0000000618187c10 */ /* 0x000fe2000ff3e0ff */
[----:B------:R0:W5:Y:S01]  /*57d0*/  LDL.LU R0, [R1+0x98] ;  /* 0x0000980001007983 */ /* 0x0001620000300800 */
[----:B------:R-:W-:Y:S01]  /*57e0*/  IMAD.IADD R27, R25, 0x1, R27 ;  /* 0x00000001191b7824 */ /* 0x000fe200078e021b */
[----:B------:R-:W-:-:S04]  /*57f0*/  IADD3 R26, P3, R26, UR6, RZ ;  /* 0x000000061a1a7c10 */ /* 0x000fc8000ff7e0ff */
[----:B------:R-:W-:Y:S01]  /*5800*/  LEA.HI.X R29, R28, R27, R29, 0x3, P0 ;  /* 0x0000001b1c1d7211 */ /* 0x000fe200000f1c1d */
[----:B------:R-:W-:Y:S01]  /*5810*/  IMAD R28, R40, -0x2, R35 ;  /* 0xfffffffe281c7824 */ /* 0x000fe200078e0223 */
[----:B------:R-:W-:Y:S01]  /*5820*/  FSETP.NEU.AND P0, PT, RZ, UR25, PT ;  /* 0x00000019ff007c0b */ /* 0x000fe2000bf0d000 */
[----:B------:R-:W-:Y:S01]  /*5830*/  BSSY B0, `(.L_x_35) ;  /* 0x00008dc000007945 */ /* 0x000fe20003800000 */
[----:B------:R-:W-:Y:S02]  /*5840*/  IADD3.X R25, R27, UR7, RZ, P1, !PT ;  /* 0x000000071b197c10 */ /* 0x000fe40008ffe4ff */
[----:B------:R-:W-:Y:S01]  /*5850*/  IADD3.X R27, R29, UR7, RZ, P3, !PT ;  /* 0x000000071d1b7c10 */ /* 0x000fe20009ffe4ff */
[----:B------:R-:W-:-:S08]  /*5860*/  IMAD.IADD R34, R28, 0x1, -R37 ;  /* 0x000000011c227824 */ /* 0x000fd000078e0a25 */
[----:B0-----:R-:W-:Y:S05]  /*5870*/  @!P0 BRA `(.L_x_36) ;  /* 0x0000006800e08947 */ /* 0x001fea0003800000 */
[----:B-----5:R0:W-:Y:S01]  /*5880*/  STL [R1+0x98], R0 ;  /* 0x0000980001007387 */ /* 0x0201e20000100800 */
[----:B------:R-:W-:Y:S01]  /*5890*/  ULDC.64 UR6, c[0x0][0x5b8] ;  /* 0x00016e0000067ab9 */ /* 0x000fe20000000a00 */
[----:B------:R-:W-:Y:S02]  /*58a0*/  ULDC.64 UR8, c[0x0][0x5a8] ;  /* 0x00016a0000087ab9 */ /* 0x000fe40000000a00 */
[----:B0-----:R-:W2:Y:S01]  /*58b0*/  LDL.LU R0, [R1+0x74] ;  /* 0x0000740001007983 */ /* 0x001ea20000300800 */
[----:B------:R-:W-:Y:S01]  /*58c0*/  IMAD R28, R38, UR6, RZ ;  /* 0x00000006261c7c24 */ /* 0x000fe2000f8e02ff */
[----:B------:R-:W-:Y:S01]  /*58d0*/  BSSY B1, `(.L_x_37) ;  /* 0x0000011000017945 */ /* 0x000fe20003800000 */
[----:B--2---:R-:W-:-:S04]  /*58e0*/  IMAD.WIDE.U32 R32, R0, UR6, R32 ;  /* 0x0000000600207c25 */ /* 0x004fc8000f8e0020 */
[----:B------:R-:W-:Y:S01]  /*58f0*/  IMAD R29, R0, UR7, R28 ;  /* 0x00000007001d7c24 */ /* 0x000fe2000f8e021c */
[----:B------:R-:W-:Y:S01]  /*5900*/  IADD3 R32, P0, R37, R32, RZ ;  /* 0x0000002025207210 */ /* 0x000fe20007f1e0ff */
[----:B------:R0:W5:Y:S01]  /*5910*/  LDL.LU R0, [R1+0x98] ;  /* 0x0000980001007983 */ /* 0x0001620000300800 */
[----:B------:R-:W-:Y:S02]  /*5920*/  ULDC.64 UR6, c[0x0][0x5b0] ;  /* 0x00016c0000067ab9 */ /* 0x000fe40000000a00 */
[----:B------:R-:W-:Y:S01]  /*5930*/  IADD3.X R33, R36, R33, R29, P0, !PT ;  /* 0x0000002124217210 */ /* 0x000fe200007fe41d */
[----:B------:R-:W-:Y:S01]  /*5940*/  IMAD R35, R31, UR6, RZ ;  /* 0x000000061f237c24 */ /* 0x000fe2000f8e02ff */
[----:B------:R-:W-:Y:S01]  /*5950*/  ISETP.GE.AND P0, PT, R39, 0x1, PT ;  /* 0x000000012700780c */ /* 0x000fe20003f06270 */
[----:B------:R-:W-:-:S03]  /*5960*/  IMAD.WIDE.U32 R28, R30, UR6, R32 ;  /* 0x000000061e1c7c25 */ /* 0x000fc6000f8e0020 */
[----:B------:R-:W-:Y:S01]  /*5970*/  ISETP.LT.OR P4, PT, R34, 0x1, !P0 ;  /* 0x000000012200780c */ /* 0x000fe20004781670 */
[----:B------:R-:W-:Y:S01]  /*5980*/  IMAD R35, R30, UR7, R35 ;  /* 0x000000071e237c24 */ /* 0x000fe2000f8e0223 */
[----:B------:R-:W-:-:S04]  /*5990*/  IADD3 R28, P1, R28, UR8, RZ ;  /* 0x000000081c1c7c10 */ /* 0x000fc8000ff3e0ff */
[--C-:B------:R-:W-:Y:S02]  /*59a0*/  IADD3.X R29, R29, UR9, R35.reuse, P1, !PT ;  /* 0x000000091d1d7c10 */ /* 0x100fe40008ffe423 */
[----:B------:R-:W-:-:S05]  /*59b0*/  PRMT R35, RZ, 0x7610, R35 ;  /* 0x00007610ff237816 */ /* 0x000fca0000000023 */
[----:B0-----:R-:W-:Y:S05]  /*59c0*/  @P4 BRA `(.L_x_38) ;  /* 0x0000000000044947 */ /* 0x001fea0003800000 */
[----:B------:R0:W5:Y:S02]  /*59d0*/  LDG.E.U8 R35, desc[UR22][R28.64] ;  /* 0x000000161c237981 */ /* 0x000164000c1e1100 */
.L_x_38:
[----:B------:R-:W-:Y:S05]  /*59e0*/  BSYNC B1 ;  /* 0x0000000000017941 */ /* 0x000fea0003800000 */
.L_x_37:
[----:B-----5:R-:W-:Y:S01]  /*59f0*/  LOP3.LUT R35, R35, 0xff, RZ, 0xc0, !PT ;  /* 0x000000ff23237812 */ /* 0x020fe200078ec0ff */
[----:B------:R-:W-:Y:S01]  /*5a00*/  BSSY B1, `(.L_x_39) ;  /* 0x000000b000017945 */ /* 0x000fe20003800000 */
[----:B------:R-:W-:Y:S02]  /*5a10*/  ISETP.LT.OR P3, PT, R34, 0x2, !P0 ;  /* 0x000000022200780c */ /* 0x000fe40004761670 */
[----:B------:R-:W-:-:S05]  /*5a20*/  F2FP.F16.E4M3.UNPACK_B R35, R35 ;  /* 0x00000023ff23723e */ /* 0x000fca00020006ff */
[----:B------:R-:W-:-:S05]  /*5a30*/  HADD2.F32 R35, -RZ, R35.H0_H0 ;  /* 0x20000023ff237230 */ /* 0x000fca0000004100 */
[----:B------:R-:W-:Y:S01]  /*5a40*/  FMUL R36, R35, UR25 ;  /* 0x0000001923247c20 */ /* 0x000fe20008400000 */
[----:B------:R-:W-:-:S03]  /*5a50*/  PRMT R35, RZ, 0x7610, R35 ;  /* 0x00007610ff237816 */ /* 0x000fc60000000023 */
[----:B------:R-:W-:-:S05]  /*5a60*/  FFMA R36, R227, UR24, R36 ;  /* 0x00000018e3247c23 */ /* 0x000fca0008000024 */
[----:B------:R-:W-:-:S05]  /*5a70*/  F2FP.SATFINITE.E4M3.F32.PACK_AB_MERGE_C R37, RZ, R36, RZ ;  /* 0x00000024ff25723e */ /* 0x000fca00048070ff */
[----:B------:R1:W-:Y:S01]  /*5a80*/  @!P4 STG.E.U8 desc[UR22][R24.64], R37 ;  /* 0x000000251800c986 */ /* 0x0003e2000c101116 */
[----:B------:R-:W-:Y:S05]  /*5a90*/  @P3 BRA `(.L_x_40) ;  /* 0x0000000000043947 */ /* 0x000fea0003800000 */
[----:B------:R2:W5:Y:S02]  /*5aa0*/  LDG.E.U8 R35, desc[UR22][R28.64+0x1] ;  /* 0x000001161c237981 */ /* 0x000564000c1e1100 */
.L_x_40:
[----:B------:R-:W-:Y:S05]  /*5ab0*/  BSYNC B1 ;  /* 0x0000000000017941 */ /* 0x000fea0003800000 */
.L_x_39:
[----:B-----5:R-:W-:Y:S01]  /*5ac0*/  LOP3.LUT R35, R35, 0xff, RZ, 0xc0, !PT ;  /* 0x000000ff23237812 */ /* 0x020fe200078ec0ff */
[----:B------:R-:W-:Y:S01]  /*5ad0*/  BSSY B1, `(.L_x_41) ;  /* 0x0000013000017945 */ /* 0x000fe20003800000 */
[----:B-1----:R-:W-:Y:S02]  /*5ae0*/  IADD3 R37, P1, R30, 0x8, RZ ;  /* 0x000000081e257810 */ /* 0x002fe40007f3e0ff */
[----:B------:R-:W-:-:S03]  /*5af0*/  F2FP.F16.E4M3.UNPACK_B R35, R35 ;  /* 0x00000023ff23723e */ /* 0x000fc600020006ff */
[----:B------:R-:W-:Y:S01]  /*5b00*/  IMAD.X R30, RZ, RZ, R31, P1 ;  /* 0x000000ffff1e7224 */ /* 0x000fe200008e061f */
[----:B------:R-:W-:Y:S01]  /*5b10*/  ISETP.GE.AND P1, PT, R39, 0x9, PT ;  /* 0x000000092700780c */ /* 0x000fe20003f26270 */
[----:B------:R-:W-:Y:S02]  /*5b20*/  HADD2.F32 R35, -RZ, R35.H0_H0 ;  /* 0x20000023ff237230 */ /* 0x000fe40000004100 */
[----:B------:R-:W-:Y:S01]  /*5b30*/  IMAD R30, R30, UR6, RZ ;  /* 0x000000061e1e7c24 */ /* 0x000fe2000f8e02ff */
[----:B------:R-:W-:Y:S01]  /*5b40*/  ISETP.LT.OR P5, PT, R34, 0x1, !P1 ;  /* 0x000000012200780c */ /* 0x000fe20004fa1670 */
[----:B------:R-:W-:-:S04]  /*5b50*/  IMAD.WIDE.U32 R32, R37, UR6, R32 ;  /* 0x0000000625207c25 */ /* 0x000fc8000f8e0020 */
[----:B------:R-:W-:Y:S01]  /*5b60*/  FMUL R35, R35, UR25 ;  /* 0x0000001923237c20 */ /* 0x000fe20008400000 */
[----:B------:R-:W-:-:S03]  /*5b70*/  IMAD R37, R37, UR7, R30 ;  /* 0x0000000725257c24 */ /* 0x000fc6000f8e021e */
[----:B------:R-:W-:Y:S01]  /*5b80*/  FFMA R35, R226, UR24, R35 ;  /* 0x00000018e2237c23 */ /* 0x000fe20008000023 */
[----:B------:R-:W-:Y:S02]  /*5b90*/  IADD3 R30, P4, R32, UR8, RZ ;  /* 0x00000008201e7c10 */ /* 0x000fe4000ff9e0ff */
[----:B------:R-:W-:Y:S02]  /*5ba0*/  PRMT R32, RZ, 0x7610, R32 ;  /* 0x00007610ff207816 */ /* 0x000fe40000000020 */
[----:B------:R-:W-:Y:S02]  /*5bb0*/  F2FP.SATFINITE.E4M3.F32.PACK_AB_MERGE_C R35, RZ, R35, RZ ;  /* 0x00000023ff23723e */ /* 0x000fe400048070ff */
[----:B------:R-:W-:-:S03]  /*5bc0*/  IADD3.X R31, R33, UR9, R37, P4, !PT ;  /* 0x00000009211f7c10 */ /* 0x000fc6000a7fe425 */
[----:B------:R1:W-:Y:S01]  /*5bd0*/  @!P3 STG.E.U8 desc[UR22][R24.64+0x1], R35 ;  /* 0x000001231800b986 */ /* 0x0003e2000c101116 */
[----:B------:R-:W-:Y:S05]  /*5be0*/  @P5 BRA `(.L_x_42) ;  /* 0x0000000000045947 */ /* 0x000fea0003800000 */
[----:B------:R3:W5:Y:S02]  /*5bf0*/  LDG.E.U8 R32, desc[UR22][R30.64] ;  /* 0x000000161e207981 */ /* 0x000764000c1e1100 */
.L_x_42:
[----:B------:R-:W-:Y:S05]  /*5c00*/  BSYNC B1 ;  /* 0x0000000000017941 */ /* 0x000fea0003800000 */
.L_x_41:
[----:B-----5:R-:W-:Y:S01]  /*5c10*/  LOP3.LUT R32, R32, 0xff, RZ, 0xc0, !PT ;  /* 0x000000ff20207812 */ /* 0x020fe200078ec0ff */
[----:B------:R-:W-:Y:S01]  /*5c20*/  BSSY B1, `(.L_x_43) ;  /* 0x000000b000017945 */ /* 0x000fe20003800000 */
[----:B------:R-:W-:Y:S02]  /*5c30*/  ISETP.LT.OR P3, PT, R34, 0x2, !P1 ;  /* 0x000000022200780c */ /* 0x000fe40004f61670 */
[----:B------:R-:W-:-:S05]  /*5c40*/  F2FP.F16.E4M3.UNPACK_B R32, R32 ;  /* 0x00000020ff20723e */ /* 0x000fca00020006ff */
[----:B------:R-:W-:-:S05]  /*5c50*/  HADD2.F32 R32, -RZ, R32.H0_H0 ;  /* 0x20000020ff207230 */ /* 0x000fca0000004100 */
[----:B------:R-:W-:-:S04]  /*5c60*/  FMUL R32, R32, UR25 ;  /* 0x0000001920207c20 */ /* 0x000fc80008400000 */
[----:B------:R-:W-:-:S05]  /*5c70*/  FFMA R32, R225, UR24, R32 ;  /* 0x00000018e1207c23 */ /* 0x000fca0008000020 */
[----:B------:R-:W-:Y:S02]  /*5c80*/  F2FP.SATFINITE.E4M3.F32.PACK_AB_MERGE_C R33, RZ, R32, RZ ;  /* 0x00000020ff21723e */ /* 0x000fe400048070ff */
[----:B------:R-:W-:-:S03]  /*5c90*/  PRMT R32, RZ, 0x7610, R32 ;  /* 0x00007610ff207816 */ /* 0x000fc60000000020 */
[----:B------:R4:W-:Y:S01]  /*5ca0*/  @!P5 STG.E.U8 desc[UR22][R26.64], R33 ;  /* 0x000000211a00d986 */ /* 0x0009e2000c101116 */
[----:B------:R-:W-:Y:S05]  /*5cb0*/  @P3 BRA `(.L_x_44) ;  /* 0x0000000000043947 */ /* 0x000fea0003800000 */
[----:B------:R0:W5:Y:S02]  /*5cc0*/  LDG.E.U8 R32, desc[UR22][R30.64+0x1] ;  /* 0x000001161e207981 */ /* 0x000164000c1e1100 */
.L_x_44:
[----:B------:R-:W-:Y:S05]  /*5cd0*/  BSYNC B1 ;  /* 0x0000000000017941 */ /* 0x000fea0003800000 */
.L_x_43:
[----:B-----5:R-:W-:Y:S01]  /*5ce0*/  LOP3.LUT R32, R32, 0xff, RZ, 0xc0, !PT ;  /* 0x000000ff20207812 */ /* 0x020fe200078ec0ff */
[----:B------:R-:W-:Y:S01]  /*5cf0*/  BSSY B1, `(.L_x_45) ;  /* 0x000000b000017945 */ /* 0x000fe20003800000 */
[----:B------:R-:W-:Y:S02]  /*5d00*/  ISETP.LT.OR P4, PT, R34, 0x9, !P0 ;  /* 0x000000092200780c */ /* 0x000fe40004781670 */
[----:B------:R-:W-:-:S05]  /*5d10*/  F2FP.F16.E4M3.UNPACK_B R32, R32 ;  /* 0x00000020ff20723e */ /* 0x000fca00020006ff */
[----:B------:R-:W-:-:S05]  /*5d20*/  HADD2.F32 R32, -RZ, R32.H0_H0 ;  /* 0x20000020ff207230 */ /* 0x000fca0000004100 */
[----:B----4-:R-:W-:Y:S01]  /*5d30*/  FMUL R33, R32, UR25 ;  /* 0x0000001920217c20 */ /* 0x010fe20008400000 */
[----:B------:R-:W-:-:S03]  /*5d40*/  PRMT R32, RZ, 0x7610, R32 ;  /* 0x00007610ff207816 */ /* 0x000fc60000000020 */
[----:B------:R-:W-:-:S05]  /*5d50*/  FFMA R33, R224, UR24, R33 ;  /* 0x00000018e0217c23 */ /* 0x000fca0008000021 */
[----:B------:R-:W-:-:S05]  /*5d60*/  F2FP.SATFINITE.E4M3.F32.PACK_AB_MERGE_C R33, RZ, R33, RZ ;  /* 0x00000021ff21723e */ /* 0x000fca00048070ff */
[----:B------:R4:W-:Y:S01]  /*5d70*/  @!P3 STG.E.U8 desc[UR22][R26.64+0x1], R33 ;  /* 0x000001211a00b986 */ /* 0x0009e2000c101116 */
[----:B------:R-:W-:Y:S05]  /*5d80*/  @P4 BRA `(.L_x_46) ;  /* 0x0000000000044947 */ /* 0x000fea0003800000 */
[----:B------:R0:W5:Y:S02]  /*5d90*/  LDG.E.U8 R32, desc[UR22][R28.64+0x8] ;  /* 0x000008161c207981 */ /* 0x000164000c1e1100 */
.L_x_46:
[----:B------:R-:W-:Y:S05]  /*5da0*/  BSYNC B1 ;  /* 0x0000000000017941 */ /* 0x000fea0003800000 */
.L_x_45:
[----:B-----5:R-:W-:Y:S01]  /*5db0*/  LOP3.LUT R32, R32, 0xff, RZ, 0xc0, !PT ;  /* 0x000000ff20207812 */ /* 0x020fe200078ec0ff */
[----:B------:R-:W-:Y:S01]  /*5dc0*/  BSSY B1, `(.L_x_47) ;  /* 0x000000b000017945 */ /* 0x000fe20003800000 */
[----:B------:R-:W-:Y:S02]  /*5dd0*/  ISETP.LT.OR P3, PT, R34, 0xa, !P0 ;  /* 0x0000000a2200780c */ /* 0x000fe40004761670 */
[----:B------:R-:W-:-:S05]  /*5de0*/  F2FP.F16.E4M3.UNPACK_B R32, R32 ;  /* 0x00000020ff20723e */ /* 0x000fca00020006ff */
[----:B------:R-:W-:-:S05]  /*5df0*/  HADD2.F32 R32, -RZ, R32.H0_H0 ;  /* 0x20000020ff207230 */ /* 0x000fca0000004100 */
[----:B------:R-:W-:-:S04]  /*5e00*/  FMUL R32, R32, UR25 ;  /* 0x0000001920207c20 */ /* 0x000fc80008400000 */
[----:B------:R-:W-:-:S05]  /*5e10*/  FFMA R32, R223, UR24, R32 ;  /* 0x00000018df207c23 */ /* 0x000fca0008000020 */
[----:B----4-:R-:W-:Y:S02]  /*5e20*/  F2FP.SATFINITE.E4M3.F32.PACK_AB_MERGE_C R33, RZ, R32, RZ ;  /* 0x00000020ff21723e */ /* 0x010fe400048070ff */
[----:B------:R-:W-:-:S03]  /*5e30*/  PRMT R32, RZ, 0x7610, R32 ;  /* 0x00007610ff207816 */ /* 0x000fc60000000020 */
[----:B------:R4:W-:Y:S01]  /*5e40*/  @!P4 STG.E.U8 desc[UR22][R24.64+0x8], R33 ;  /* 0x000008211800c986 */ /* 0x0009e2000c101116 */
[----:B------:R-:W-:Y:S05]  /*5e50*/  @P3 BRA `(.L_x_48) ;  /* 0x0000000000043947 */ /* 0x000fea0003800000 */
[----:B------:R0:W5:Y:S02]  /*5e60*/  LDG.E.U8 R32, desc[UR22][R28.64+0x9] ;  /* 0x000009161c207981 */ /* 0x000164000c1e1100 */
.L_x_48:
[----:B------:R-:W-:Y:S05]  /*5e70*/  BSYNC B1 ;  /* 0x0000000000017941 */ /* 0x000fea0003800000 */
.L_x_47:
        /* <DEDUP_REMOVED lines=12> */
.L_x_50:
[----:B------:R-:W-:Y:S05]  /*5f40*/  BSYNC B1 ;  /* 0x0000000000017941 */ /* 0x000fea0003800000 */
.L_x_49:
        /* <DEDUP_REMOVED lines=12> */
.L_x_52:
[----:B------:R-:W-:Y:S05]  /*6010*/  BSYNC B1 ;  /* 0x0000000000017941 */ /* 0x000fea0003800000 */
.L_x_51:
        /* <DEDUP_REMOVED lines=12> */
.L_x_54:
[----:B------:R-:W-:Y:S05]  /*60e0*/  BSYNC B1 ;  /* 0x0000000000017941 */ /* 0x000fea0003800000 */
.L_x_53:
        /* <DEDUP_REMOVED lines=12> */
.L_x_56:
[----:B------:R-:W-:Y:S05]  /*61b0*/  BSYNC B1 ;  /* 0x0000000000017941 */ /* 0x000fea0003800000 */
.L_x_55:
        /* <DEDUP_REMOVED lines=12> */
.L_x_58:
[----:B------:R-:W-:Y:S05]  /*6280*/  BSYNC B1 ;  /* 0x0000000000017941 */ /* 0x000fea0003800000 */
.L_x_57:
        /* <DEDUP_REMOVED lines=12> */
.L_x_60:
[----:B------:R-:W-:Y:S05]  /*6350*/  BSYNC B1 ;  /* 0x0000000000017941 */ /* 0x000fea0003800000 */
.L_x_59:
        /* <DEDUP_REMOVED lines=12> */
.L_x_62:
[----:B------:R-:W-:Y:S05]  /*6420*/  BSYNC B1 ;  /* 0x0000000000017941 */ /* 0x000fea0003800000 */
.L_x_61:
        /* <DEDUP_REMOVED lines=12> */
.L_x_64:
[----:B------:R-:W-:Y:S05]  /*64f0*/  BSYNC B1 ;  /* 0x0000000000017941 */ /* 0x000fea0003800000 */
.L_x_63:
        /* <DEDUP_REMOVED lines=12> */
.L_x_66:
[----:B------:R-:W-:Y:S05]  /*65c0*/  BSYNC B1 ;  /* 0x0000000000017941 */ /* 0x000fea0003800000 */
.L_x_65:
        /* <DEDUP_REMOVED lines=12> */
.L_x_68:
[----:B------:R-:W-:Y:S05]  /*6690*/  BSYNC B1 ;  /* 0x0000000000017941 */ /* 0x000fea0003800000 */
.L_x_67:
        /* <DEDUP_REMOVED lines=12> */
.L_x_70:
[----:B------:R-:W-:Y:S05]  /*6760*/  BSYNC B1 ;  /* 0x0000000000017941 */ /* 0x000fea0003800000 */
.L_x_69:
        /* <DEDUP_REMOVED lines=12> */
.L_x_72:
[----:B------:R-:W-:Y:S05]  /*6830*/  BSYNC B1 ;  /* 0x0000000000017941 */ /* 0x000fea0003800000 */
.L_x_71:
        /* <DEDUP_REMOVED lines=12> */
.L_x_74:
[----:B------:R-:W-:Y:S05]  /*6900*/  BSYNC B1 ;  /* 0x0000000000017941 */ /* 0x000fea0003800000 */
.L_x_73:
        /* <DEDUP_REMOVED lines=12> */
.L_x_76:
[----:B------:R-:W-:Y:S05]  /*69d0*/  BSYNC B1 ;  /* 0x0000000000017941 */ /* 0x000fea0003800000 */
.L_x_75:
        /* <DEDUP_REMOVED lines=12> */
.L_x_78:
[----:B------:R-:W-:Y:S05]  /*6aa0*/  BSYNC B1 ;  /* 0x0000000000017941 */ /* 0x000fea0003800000 */
.L_x_77:
        /* <DEDUP_REMOVED lines=12> */
.L_x_80:
[----:B------:R-:W-:Y:S05]  /*6b70*/  BSYNC B1 ;  /* 0x0000000000017941 */ /* 0x000fea0003800000 */
.L_x_79:
        /* <DEDUP_REMOVED lines=12> */
.L_x_82:
[----:B------:R-:W-:Y:S05]  /*6c40*/  BSYNC B1 ;  /* 0x0000000000017941 */ /* 0x000fea0003800000 */
.L_x_81:
        /* <DEDUP_REMOVED lines=12> */
.L_x_84:
[----:B------:R-:W-:Y:S05]  /*6d10*/  BSYNC B1 ;  /* 0x0000000000017941 */ /* 0x000fea0003800000 */
.L_x_83:
        /* <DEDUP_REMOVED lines=12> */
.L_x_86:
[----:B------:R-:W-:Y:S05]  /*6de0*/  BSYNC B1 ;  /* 0x0000000000017941 */ /* 0x000fea0003800000 */
.L_x_85:
        /* <DEDUP_REMOVED lines=12> */
.L_x_88:
[----:B------:R-:W-:Y:S05]  /*6eb0*/  BSYNC B1 ;  /* 0x0000000000017941 */ /* 0x000fea0003800000 */
.L_x_87:
        /* <DEDUP_REMOVED lines=12> */
.L_x_90:
[----:B------:R-:W-:Y:S05]  /*6f80*/  BSYNC B1 ;  /* 0x0000000000017941 */ /* 0x000fea0003800000 */
.L_x_89:
        /* <DEDUP_REMOVED lines=12> */
.L_x_92:
[----:B------:R-:W-:Y:S05]  /*7050*/  BSYNC B1 ;  /* 0x0000000000017941 */ /* 0x000fea0003800000 */
.L_x_91:
        /* <DEDUP_REMOVED lines=12> */
.L_x_94:
[----:B------:R-:W-:Y:S05]  /*7120*/  BSYNC B1 ;  /* 0x0000000000017941 */ /* 0x000fea0003800000 */
.L_x_93:
        /* <DEDUP_REMOVED lines=12> */
.L_x_96:
[----:B------:R-:W-:Y:S05]  /*71f0*/  BSYNC B1 ;  /* 0x0000000000017941 */ /* 0x000fea0003800000 */
.L_x_95:
        /* <DEDUP_REMOVED lines=12> */
.L_x_98:
[----:B------:R-:W-:Y:S05]  /*72c0*/  BSYNC B1 ;  /* 0x0000000000017941 */ /* 0x000fea0003800000 */
.L_x_97:
        /* <DEDUP_REMOVED lines=12> */
.L_x_100:
[----:B------:R-:W-:Y:S05]  /*7390*/  BSYNC B1 ;  /* 0x0000000000017941 */ /* 0x000fea0003800000 */
.L_x_99:
        /* <DEDUP_REMOVED lines=12> */
.L_x_102:
[----:B------:R-:W-:Y:S05]  /*7460*/  BSYNC B1 ;  /* 0x0000000000017941 */ /* 0x000fea0003800000 */
.L_x_101:
        /* <DEDUP_REMOVED lines=12> */
.L_x_104:
[----:B------:R-:W-:Y:S05]  /*7530*/  BSYNC B1 ;  /* 0x0000000000017941 */ /* 0x000fea0003800000 */
.L_x_103:
        /* <DEDUP_REMOVED lines=12> */
.L_x_106:
[----:B------:R-:W-:Y:S05]  /*7600*/  BSYNC B1 ;  /* 0x0000000000017941 */ /* 0x000fea0003800000 */
.L_x_105:
        /* <DEDUP_REMOVED lines=12> */
.L_x_108:
[----:B------:R-:W-:Y:S05]  /*76d0*/  BSYNC B1 ;  /* 0x0000000000017941 */ /* 0x000fea0003800000 */
.L_x_107:
        /* <DEDUP_REMOVED lines=12> */
.L_x_110:
[----:B------:R-:W-:Y:S05]  /*77a0*/  BSYNC B1 ;  /* 0x0000000000017941 */ /* 0x000fea0003800000 */
.L_x_109:
        /* <DEDUP_REMOVED lines=12> */
.L_x_112:
[----:B------:R-:W-:Y:S05]  /*7870*/  BSYNC B1 ;  /* 0x0000000000017941 */ /* 0x000fea0003800000 */
.L_x_111:
        /* <DEDUP_REMOVED lines=12> */
.L_x_114:
[----:B------:R-:W-:Y:S05]  /*7940*/  BSYNC B1 ;  /* 0x0000000000017941 */ /* 0x000fea0003800000 */
.L_x_113:
        /* <DEDUP_REMOVED lines=12> */
.L_x_116:
[----:B------:R-:W-:Y:S05]  /*7a10*/  BSYNC B1 ;  /* 0x0000000000017941 */ /* 0x000fea0003800000 */
.L_x_115:
        /* <DEDUP_REMOVED lines=12> */
.L_x_118:
[----:B------:R-:W-:Y:S05]  /*7ae0*/  BSYNC B1 ;  /* 0x0000000000017941 */ /* 0x000fea0003800000 */
.L_x_117:
        /* <DEDUP_REMOVED lines=12> */
.L_x_120:
[----:B------:R-:W-:Y:S05]  /*7bb0*/  BSYNC B1 ;  /* 0x0000000000017941 */ /* 0x000fea0003800000 */
.L_x_119:
        /* <DEDUP_REMOVED lines=12> */
.L_x_122:
[----:B------:R-:W-:Y:S05]  /*7c80*/  BSYNC B1 ;  /* 0x0000000000017941 */ /* 0x000fea0003800000 */
.L_x_121:
        /* <DEDUP_REMOVED lines=12> */
.L_x_124:
[----:B------:R-:W-:Y:S05]  /*7d50*/  BSYNC B1 ;  /* 0x0000000000017941 */ /* 0x000fea0003800000 */
.L_x_123:
        /* <DEDUP_REMOVED lines=12> */
.L_x_126:
[----:B------:R-:W-:Y:S05]  /*7e20*/  BSYNC B1 ;  /* 0x0000000000017941 */ /* 0x000fea0003800000 */
.L_x_125:
        /* <DEDUP_REMOVED lines=12> */
.L_x_128:
[----:B------:R-:W-:Y:S05]  /*7ef0*/  BSYNC B1 ;  /* 0x0000000000017941 */ /* 0x000fea0003800000 */
.L_x_127:
        /* <DEDUP_REMOVED lines=12> */
.L_x_130:
[----:B------:R-:W-:Y:S05]  /*7fc0*/  BSYNC B1 ;  /* 0x0000000000017941 */ /* 0x000fea0003800000 */
.L_x_129:
        /* <DEDUP_REMOVED lines=12> */
.L_x_132:
[----:B------:R-:W-:Y:S05]  /*8090*/  BSYNC B1 ;  /* 0x0000000000017941 */ /* 0x000fea0003800000 */
.L_x_131:
        /* <DEDUP_REMOVED lines=12> */
.L_x_134:
[----:B------:R-:W-:Y:S05]  /*8160*/  BSYNC B1 ;  /* 0x0000000000017941 */ /* 0x000fea0003800000 */
.L_x_133:
        /* <DEDUP_REMOVED lines=12> */
.L_x_136:
[----:B------:R-:W-:Y:S05]  /*8230*/  BSYNC B1 ;  /* 0x0000000000017941 */ /* 0x000fea0003800000 */
.L_x_135:
        /* <DEDUP_REMOVED lines=12> */
.L_x_138:
[----:B------:R-:W-:Y:S05]  /*8300*/  BSYNC B1 ;  /* 0x0000000000017941 */ /* 0x000fea0003800000 */
.L_x_137:
        /* <DEDUP_REMOVED lines=12> */
.L_x_140:
[----:B------:R-:W-:Y:S05]  /*83d0*/  BSYNC B1 ;  /* 0x0000000000017941 */ /* 0x000fea0003800000 */
.L_x_139:
        /* <DEDUP_REMOVED lines=12> */
.L_x_142:
[----:B------:R-:W-:Y:S05]  /*84a0*/  BSYNC B1 ;  /* 0x0000000000017941 */ /* 0x000fea0003800000 */
.L_x_141:
        /* <DEDUP_REMOVED lines=12> */
.L_x_144:
[----:B------:R-:W-:Y:S05]  /*8570*/  BSYNC B1 ;  /* 0x0000000000017941 */ /* 0x000fea0003800000 */
.L_x_143:
        /* <DEDUP_REMOVED lines=12> */
.L_x_146:
[----:B------:R-:W-:Y:S05]  /*8640*/  BSYNC B1 ;  /* 0x0000000000017941 */ /* 0x000fea0003800000 */
.L_x_145:
        /* <DEDUP_REMOVED lines=12> */
.L_x_148:
[----:B------:R-:W-:Y:S05]  /*8710*/  BSYNC B1 ;  /* 0x0000000000017941 */ /* 0x000fea0003800000 */
.L_x_147:
        /* <DEDUP_REMOVED lines=12> */
.L_x_150:
[----:B------:R-:W-:Y:S05]  /*87e0*/  BSYNC B1 ;  /* 0x0000000000017941 */ /* 0x000fea0003800000 */
.L_x_149:
        /* <DEDUP_REMOVED lines=12> */
.L_x_152:
[----:B------:R-:W-:Y:S05]  /*88b0*/  BSYNC B1 ;  /* 0x0000000000017941 */ /* 0x000fea0003800000 */
.L_x_151:
        /* <DEDUP_REMOVED lines=12> */
.L_x_154:
[----:B------:R-:W-:Y:S05]  /*8980*/  BSYNC B1 ;  /* 0x0000000000017941 */ /* 0x000fea0003800000 */
.L_x_153:
        /* <DEDUP_REMOVED lines=12> */
.L_x_156:
[----:B------:R-:W-:Y:S05]  /*8a50*/  BSYNC B1 ;  /* 0x0000000000017941 */ /* 0x000fea0003800000 */
.L_x_155:
        /* <DEDUP_REMOVED lines=12> */
.L_x_158:
[----:B------:R-:W-:Y:S05]  /*8b20*/  BSYNC B1 ;  /* 0x0000000000017941 */ /* 0x000fea0003800000 */
.L_x_157:
        /* <DEDUP_REMOVED lines=12> */
.L_x_160:
[----:B------:R-:W-:Y:S05]  /*8bf0*/  BSYNC B1 ;  /* 0x0000000000017941 */ /* 0x000fea0003800000 */
.L_x_159:
        /* <DEDUP_REMOVED lines=12> */
.L_x_162:
[----:B------:R-:W-:Y:S05]  /*8cc0*/  BSYNC B1 ;  /* 0x0000000000017941 */ /* 0x000fea0003800000 */
.L_x_161:
        /* <DEDUP_REMOVED lines=12> */
.L_x_164:
[----:B------:R-:W-:Y:S05]  /*8d90*/  BSYNC B1 ;  /* 0x0000000000017941 */ /* 0x000fea0003800000 */
.L_x_163:
        /* <DEDUP_REMOVED lines=12> */
.L_x_166:
[----:B------:R-:W-:Y:S05]  /*8e60*/  BSYNC B1 ;  /* 0x0000000000017941 */ /* 0x000fea0003800000 */
.L_x_165:
        /* <DEDUP_REMOVED lines=12> */
.L_x_168:
[----:B------:R-:W-:Y:S05]  /*8f30*/  BSYNC B1 ;  /* 0x0000000000017941 */ /* 0x000fea0003800000 */
.L_x_167:
        /* <DEDUP_REMOVED lines=12> */
.L_x_170:
[----:B------:R-:W-:Y:S05]  /*9000*/  BSYNC B1 ;  /* 0x0000000000017941 */ /* 0x000fea0003800000 */
.L_x_169:
        /* <DEDUP_REMOVED lines=12> */
.L_x_172:
[----:B------:R-:W-:Y:S05]  /*90d0*/  BSYNC B1 ;  /* 0x0000000000017941 */ /* 0x000fea0003800000 */
.L_x_171:
        /* <DEDUP_REMOVED lines=12> */
.L_x_174:
[----:B------:R-:W-:Y:S05]  /*91a0*/  BSYNC B1 ;  /* 0x0000000000017941 */ /* 0x000fea0003800000 */
.L_x_173:
        /* <DEDUP_REMOVED lines=12> */
.L_x_176:
[----:B------:R-:W-:Y:S05]  /*9270*/  BSYNC B1 ;  /* 0x0000000000017941 */ /* 0x000fea0003800000 */
.L_x_175:
        /* <DEDUP_REMOVED lines=12> */
.L_x_178:
[----:B------:R-:W-:Y:S05]  /*9340*/  BSYNC B1 ;  /* 0x0000000000017941 */ /* 0x000fea0003800000 */
.L_x_177:
        /* <DEDUP_REMOVED lines=12> */
.L_x_180:
[----:B------:R-:W-:Y:S05]  /*9410*/  BSYNC B1 ;  /* 0x0000000000017941 */ /* 0x000fea0003800000 */
.L_x_179:
        /* <DEDUP_REMOVED lines=12> */
.L_x_182:
[----:B------:R-:W-:Y:S05]  /*94e0*/  BSYNC B1 ;  /* 0x0000000000017941 */ /* 0x000fea0003800000 */
.L_x_181:
        /* <DEDUP_REMOVED lines=12> */
.L_x_184:
[----:B------:R-:W-:Y:S05]  /*95b0*/  BSYNC B1 ;  /* 0x0000000000017941 */ /* 0x000fea0003800000 */
.L_x_183:
        /* <DEDUP_REMOVED lines=12> */
.L_x_186:
[----:B------:R-:W-:Y:S05]  /*9680*/  BSYNC B1 ;  /* 0x0000000000017941 */ /* 0x000fea0003800000 */
.L_x_185:
        /* <DEDUP_REMOVED lines=12> */
.L_x_188:
[----:B------:R-:W-:Y:S05]  /*9750*/  BSYNC B1 ;  /* 0x0000000000017941 */ /* 0x000fea0003800000 */
.L_x_187:
        /* <DEDUP_REMOVED lines=12> */
.L_x_190:
[----:B------:R-:W-:Y:S05]  /*9820*/  BSYNC B1 ;  /* 0x0000000000017941 */ /* 0x000fea0003800000 */
.L_x_189:
[----:B-----5:R-:W-:Y:S01]  /*9830*/  LOP3.LUT R32, R32, 0xff, RZ, 0xc0, !PT ;  /* 0x000000ff20207812 */ /* 0x020fe200078ec0ff */
[----:B------:R-:W-:Y:S01]  /*9840*/  BSSY B1, `(.L_x_191) ;  /* 0x000000b000017945 */ /* 0x000fe20003800000 */
[----:B------:R-:W-:Y:S02]  /*9850*/  ISETP.LT.OR P3, PT, R34, 0x9a, !P0 ;  /* 0x0000009a2200780c */ /* 0x000fe40004761670 */
[----:B------:R-:W-:-:S05]  /*9860*/  F2FP.F16.E4M3.UNPACK_B R32, R32 ;  /* 0x00000020ff20723e */ /* 0x000fca00020006ff */
[----:B------:R-:W-:-:S05]  /*9870*/  HADD2.F32 R32, -RZ, R32.H0_H0 ;  /* 0x20000020ff207230 */ /* 0x000fca0000004100 */
[----:B------:R-:W-:-:S04]  /*9880*/  FMUL R32, R32, UR25 ;  /* 0x0000001920207c20 */ /* 0x000fc80008400000 */
[----:B------:R-:W-:Y:S01]  /*9890*/  FFMA R32, R23, UR24, R32 ;  /* 0x0000001817207c23 */ /* 0x000fe20008000020 */
[----:B------:R-:W-:-:S04]  /*98a0*/  PRMT R23, RZ, 0x7610, R23 ;  /* 0x00007610ff177816 */ /* 0x000fc80000000017 */
[----:B----4-:R-:W-:-:S05]  /*98b0*/  F2FP.SATFINITE.E4M3.F32.PACK_AB_MERGE_C R33, RZ, R32, RZ ;  /* 0x00000020ff21723e */ /* 0x010fca00048070ff */
[----:B------:R4:W-:Y:S01]  /*98c0*/  @!P4 STG.E.U8 desc[UR22][R24.64+0x98], R33 ;  /* 0x000098211800c986 */ /* 0x0009e2000c101116 */
[----:B------:R-:W-:Y:S05]  /*98d0*/  @P3 BRA `(.L_x_192) ;  /* 0x0000000000043947 */ /* 0x000fea0003800000 */
[----:B------:R0:W5:Y:S02]  /*98e0*/  LDG.E.U8 R23, desc[UR22][R28.64+0x99] ;  /* 0x000099161c177981 */ /* 0x000164000c1e1100 */
.L_x_192:
[----:B------:R-:W-:Y:S05]  /*98f0*/  BSYNC B1 ;  /* 0x0000000000017941 */ /* 0x000fea0003800000 */
.L_x_191:
        /* <DEDUP_REMOVED lines=8> */
[----:B------:R-:W-:-:S05]  /*9980*/  F2FP.SATFINITE.E4M3.F32.PACK_AB_MERGE_C R23, RZ, R23, RZ ;  /* 0x00000017ff17723e */ /* 0x000fca00048070ff */
[----:B------:R0:W-:Y:S01]  /*9990*/  @!P3 STG.E.U8 desc[UR22][R24.64+0x99], R23 ;  /* 0x000099171800b986 */ /* 0x0001e2000c101116 */
[----:B------:R-:W-:Y:S05]  /*99a0*/  @P4 BRA `(.L_x_194) ;  /* 0x0000000000044947 */ /* 0x000fea0003800000 */
[----:B------:R0:W5:Y:S02]  /*99b0*/  LDG.E.U8 R22, desc[UR22][R30.64+0x98] ;  /* 0x000098161e167981 */ /* 0x000164000c1e1100 */
.L_x_194:
[----:B------:R-:W-:Y:S05]  /*99c0*/  BSYNC B1 ;  /* 0x0000000000017941 */ /* 0x000fea0003800000 */
.L_x_193:
        /* <DEDUP_REMOVED lines=8> */
[----:B0-----:R-:W-:-:S05]  /*9a50*/  F2FP.SATFINITE.E4M3.F32.PACK_AB_MERGE_C R23, RZ, R22, RZ ;  /* 0x00000016ff17723e */ /* 0x001fca00048070ff */
[----:B------:R0:W-:Y:S01]  /*9a60*/  @!P4 STG.E.U8 desc[UR22][R26.64+0x98], R23 ;  /* 0x000098171a00c986 */ /* 0x0001e2000c101116 */
[----:B------:R-:W-:Y:S05]  /*9a70*/  @P3 BRA `(.L_x_196) ;  /* 0x0000000000043947 */ /* 0x000fea0003800000 */
[----:B------:R0:W5:Y:S02]  /*9a80*/  LDG.E.U8 R21, desc[UR22][R30.64+0x99] ;  /* 0x000099161e157981 */ /* 0x000164000c1e1100 */
.L_x_196:
[----:B------:R-:W-:Y:S05]  /*9a90*/  BSYNC B1 ;  /* 0x0000000000017941 */ /* 0x000fea0003800000 */
.L_x_195:
        /* <DEDUP_REMOVED lines=12> */
.L_x_198:
[----:B------:R-:W-:Y:S05]  /*9b60*/  BSYNC B1 ;  /* 0x0000000000017941 */ /* 0x000fea0003800000 */
.L_x_197:
        /* <DEDUP_REMOVED lines=12> */
.L_x_200:
[----:B------:R-:W-:Y:S05]  /*9c30*/  BSYNC B1 ;  /* 0x0000000000017941 */ /* 0x000fea0003800000 */
.L_x_199:
        /* <DEDUP_REMOVED lines=12> */
.L_x_202:
[----:B------:R-:W-:Y:S05]  /*9d00*/  BSYNC B1 ;  /* 0x0000000000017941 */ /* 0x000fea0003800000 */
.L_x_201:
        /* <DEDUP_REMOVED lines=12> */
.L_x_204:
[----:B------:R-:W-:Y:S05]  /*9dd0*/  BSYNC B1 ;  /* 0x0000000000017941 */ /* 0x000fea0003800000 */
.L_x_203:
        /* <DEDUP_REMOVED lines=12> */
.L_x_206:
[----:B------:R-:W-:Y:S05]  /*9ea0*/  BSYNC B1 ;  /* 0x0000000000017941 */ /* 0x000fea0003800000 */
.L_x_205:
        /* <DEDUP_REMOVED lines=12> */
.L_x_208:
[----:B------:R-:W-:Y:S05]  /*9f70*/  BSYNC B1 ;  /* 0x0000000000017941 */ /* 0x000fea0003800000 */
.L_x_207:
        /* <DEDUP_REMOVED lines=12> */
.L_x_210:
[----:B------:R-:W-:Y:S05]  /*a040*/  BSYNC B1 ;  /* 0x0000000000017941 */ /* 0x000fea0003800000 */
.L_x_209:
        /* <DEDUP_REMOVED lines=12> */
.L_x_212:
[----:B------:R-:W-:Y:S05]  /*a110*/  BSYNC B1 ;  /* 0x0000000000017941 */ /* 0x000fea0003800000 */
.L_x_211:
        /* <DEDUP_REMOVED lines=12> */
.L_x_214:
[----:B------:R-:W-:Y:S05]  /*a1e0*/  BSYNC B1 ;  /* 0x0000000000017941 */ /* 0x000fea0003800000 */
.L_x_213:
        /* <DEDUP_REMOVED lines=12> */
.L_x_216:
[----:B------:R-:W-:Y:S05]  /*a2b0*/  BSYNC B1 ;  /* 0x0000000000017941 */ /* 0x000fea0003800000 */
.L_x_215:
        /* <DEDUP_REMOVED lines=12> */
.L_x_218:
[----:B------:R-:W-:Y:S05]  /*a380*/  BSYNC B1 ;  /* 0x0000000000017941 */ /* 0x000fea0003800000 */
.L_x_217:
        /* <DEDUP_REMOVED lines=12> */
.L_x_220:
[----:B------:R-:W-:Y:S05]  /*a450*/  BSYNC B1 ;  /* 0x0000000000017941 */ /* 0x000fea0003800000 */
.L_x_219:
        /* <DEDUP_REMOVED lines=12> */
.L_x_222:
[----:B------:R-:W-:Y:S05]  /*a520*/  BSYNC B1 ;  /* 0x0000000000017941 */ /* 0x000fea0003800000 */
.L_x_221:
        /* <DEDUP_REMOVED lines=12> */
.L_x_224:
[----:B------:R-:W-:Y:S05]  /*a5f0*/  BSYNC B1 ;  /* 0x0000000000017941 */ /* 0x000fea0003800000 */
.L_x_223:
        /* <DEDUP_REMOVED lines=12> */
.L_x_226:
[----:B------:R-:W-:Y:S05]  /*a6c0*/  BSYNC B1 ;  /* 0x0000000000017941 */ /* 0x000fea0003800000 */
.L_x_225:
        /* <DEDUP_REMOVED lines=12> */
.L_x_228:
[----:B------:R-:W-:Y:S05]  /*a790*/  BSYNC B1 ;  /* 0x0000000000017941 */ /* 0x000fea0003800000 */
.L_x_227:
        /* <DEDUP_REMOVED lines=12> */
.L_x_230:
[----:B------:R-:W-:Y:S05]  /*a860*/  BSYNC B1 ;  /* 0x0000000000017941 */ /* 0x000fea0003800000 */
.L_x_229:
        /* <DEDUP_REMOVED lines=12> */
.L_x_232:
[----:B------:R-:W-:Y:S05]  /*a930*/  BSYNC B1 ;  /* 0x0000000000017941 */ /* 0x000fea0003800000 */
.L_x_231:
        /* <DEDUP_REMOVED lines=12> */
.L_x_234:
[----:B------:R-:W-:Y:S05]  /*aa00*/  BSYNC B1 ;  /* 0x0000000000017941 */ /* 0x000fea0003800000 */
.L_x_233:
[----:B-----5:R-:W-:Y:S01]  /*aa10*/  LOP3.LUT R2, R2, 0xff, RZ, 0xc0, !PT ;  /* 0x000000ff02027812 */ /* 0x020fe200078ec0ff */
[----:B------:R-:W-:Y:S01]  /*aa20*/  BSSY B1, `(.L_x_235) ;  /* 0x000000b000017945 */ /* 0x000fe20003800000 */
[----:B------:R-:W-:Y:S02]  /*aa30*/  ISETP.LT.OR P3, PT, R34, 0xc2, !P1 ;  /* 0x000000c22200780c */ /* 0x000fe40004f61670 */
[----:B------:R-:W-:-:S05]  /*aa40*/  F2FP.F16.E4M3.UNPACK_B R2, R2 ;  /* 0x00000002ff02723e */ /* 0x000fca00020006ff */
[----:B------:R-:W-:-:S05]  /*aa50*/  HADD2.F32 R2, -RZ, R2.H0_H0 ;  /* 0x20000002ff027230 */ /* 0x000fca0000004100 */
[----:B0-----:R-:W-:-:S04]  /*aa60*/  FMUL R3, R2, UR25 ;  /* 0x0000001902037c20 */ /* 0x001fc80008400000 */
[----:B------:R-:W-:Y:S01]  /*aa70*/  FFMA R3, R0, UR24, R3 ;  /* 0x0000001800037c23 */ /* 0x000fe20008000003 */
[----:B------:R-:W-:-:S04]  /*aa80*/  PRMT R0, RZ, 0x7610, R0 ;  /* 0x00007610ff007816 */ /* 0x000fc80000000000 */
[----:B------:R-:W-:-:S05]  /*aa90*/  F2FP.SATFINITE.E4M3.F32.PACK_AB_MERGE_C R3, RZ, R3, RZ ;  /* 0x00000003ff03723e */ /* 0x000fca00048070ff */
[----:B------:R0:W-:Y:S01]  /*aaa0*/  @!P4 STG.E.U8 desc[UR22][R26.64+0xc0], R3 ;  /* 0x0000c0031a00c986 */ /* 0x0001e2000c101116 */
[----:B------:R-:W-:Y:S05]  /*aab0*/  @P3 BRA `(.L_x_236) ;  /* 0x0000000000043947 */ /* 0x000fea0003800000 */
[----:B------:R0:W5:Y:S02]  /*aac0*/  LDG.E.U8 R0, desc[UR22][R30.64+0xc1] ;  /* 0x0000c1161e007981 */ /* 0x000164000c1e1100 */
.L_x_236:
[----:B------:R-:W-:Y:S05]  /*aad0*/  BSYNC B1 ;  /* 0x0000000000017941 */ /* 0x000fea0003800000 */
.L_x_235:
[----:B------:R-:W2:Y:S01]  /*aae0*/  LDL.LU R2, [R1] ;  /* 0x0000000001027983 */ /* 0x000ea20000300800 */
[----:B-----5:R-:W-:Y:S01]  /*aaf0*/  LOP3.LUT R0, R0, 0xff, RZ, 0xc0, !PT ;  /* 0x000000ff00007812 */ /* 0x020fe200078ec0ff */
[----:B------:R-:W-:Y:S01]  /*ab00*/  BSSY B1, `(.L_x_237) ;  /* 0x000000b000017945 */ /* 0x000fe20003800000 */
[----:B------:R-:W-:Y:S02]  /*ab10*/  ISETP.LT.OR P4, PT, R34, 0xc9, !P0 ;  /* 0x000000c92200780c */ /* 0x000fe40004781670 */
[----:B------:R-:W-:-:S05]  /*ab20*/  F2FP.F16.E4M3.UNPACK_B R0, R0 ;  /* 0x00000000ff00723e */ /* 0x000fca00020006ff */
[----:B------:R-:W-:-:S05]  /*ab30*/  HADD2.F32 R0, -RZ, R0.H0_H0 ;  /* 0x20000000ff007230 */ /* 0x000fca0000004100 */
[----:B------:R-:W-:-:S04]  /*ab40*/  FMUL R0, R0, UR25 ;  /* 0x0000001900007c20 */ /* 0x000fc80008400000 */
[----:B--2---:R-:W-:-:S05]  /*ab50*/  FFMA R0, R2, UR24, R0 ;  /* 0x0000001802007c23 */ /* 0x004fca0008000000 */
[----:B0-----:R-:W-:Y:S02]  /*ab60*/  F2FP.SATFINITE.E4M3.F32.PACK_AB_MERGE_C R3, RZ, R0, RZ ;  /* 0x00000000ff03723e */ /* 0x001fe400048070ff */
[----:B------:R-:W-:-:S03]  /*ab70*/  PRMT R0, RZ, 0x7610, R0 ;  /* 0x00007610ff007816 */ /* 0x000fc60000000000 */
[----:B------:R0:W-:Y:S01]  /*ab80*/  @!P3 STG.E.U8 desc[UR22][R26.64+0xc1], R3 ;  /* 0x0000c1031a00b986 */ /* 0x0001e2000c101116 */
[----:B------:R-:W-:Y:S05]  /*ab90*/  @P4 BRA `(.L_x_238) ;  /* 0x0000000000044947 */ /* 0x000fea0003800000 */
[----:B------:R2:W5:Y:S02]  /*aba0*/  LDG.E.U8 R0, desc[UR22][R28.64+0xc8] ;  /* 0x0000c8161c007981 */ /* 0x000564000c1e1100 */
.L_x_238:
[----:B------:R-:W-:Y:S05]  /*abb0*/  BSYNC B1 ;  /* 0x0000000000017941 */ /* 0x000fea0003800000 */
.L_x_237:
[----:B------:R-:W3:Y:S01]  /*abc0*/  LDL.LU R2, [R1+0x4] ;  /* 0x0000040001027983 */ /* 0x000ee20000300800 */
[----:B-----5:R-:W-:Y:S01]  /*abd0*/  LOP3.LUT R0, R0, 0xff, RZ, 0xc0, !PT ;  /* 0x000000ff00007812 */ /* 0x020fe200078ec0ff */
[----:B------:R-:W-:Y:S01]  /*abe0*/  BSSY B1, `(.L_x_239) ;  /* 0x000000b000017945 */ /* 0x000fe20003800000 */
[----:B------:R-:W-:Y:S02]  /*abf0*/  ISETP.LT.OR P3, PT, R34, 0xca, !P0 ;  /* 0x000000ca2200780c */ /* 0x000fe40004761670 */
[----:B------:R-:W-:-:S05]  /*ac00*/  F2FP.F16.E4M3.UNPACK_B R0, R0 ;  /* 0x00000000ff00723e */ /* 0x000fca00020006ff */
[----:B------:R-:W-:-:S05]  /*ac10*/  HADD2.F32 R0, -RZ, R0.H0_H0 ;  /* 0x20000000ff007230 */ /* 0x000fca0000004100 */
[----:B------:R-:W-:-:S04]  /*ac20*/  FMUL R0, R0, UR25 ;  /* 0x0000001900007c20 */ /* 0x000fc80008400000 */
[----:B---3--:R-:W-:-:S05]  /*ac30*/  FFMA R0, R2, UR24, R0 ;  /* 0x0000001802007c23 */ /* 0x008fca0008000000 */
[----:B0-----:R-:W-:Y:S02]  /*ac40*/  F2FP.SATFINITE.E4M3.F32.PACK_AB_MERGE_C R3, RZ, R0, RZ ;  /* 0x00000000ff03723e */ /* 0x001fe400048070ff */
[----:B------:R-:W-:-:S03]  /*ac50*/  PRMT R0, RZ, 0x7610, R0 ;  /* 0x00007610ff007816 */ /* 0x000fc60000000000 */
[----:B------:R0:W-:Y:S01]  /*ac60*/  @!P4 STG.E.U8 desc[UR22][R24.64+0xc8], R3 ;  /* 0x0000c8031800c986 */ /* 0x0001e2000c101116 */
[----:B------:R-:W-:Y:S05]  /*ac70*/  @P3 BRA `(.L_x_240) ;  /* 0x0000000000043947 */ /* 0x000fea0003800000 */
[----:B------:R3:W5:Y:S02]  /*ac80*/  LDG.E.U8 R0, desc[UR22][R28.64+0xc9] ;  /* 0x0000c9161c007981 */ /* 0x000764000c1e1100 */
.L_x_240:
[----:B------:R-:W-:Y:S05]  /*ac90*/  BSYNC B1 ;  /* 0x0000000000017941 */ /* 0x000fea0003800000 */
.L_x_239:
[----:B------:R-:W2:Y:S01]  /*aca0*/  LDL.LU R2, [R1+0x8] ;  /* 0x0000080001027983 */ /* 0x000ea20000300800 */
        /* <DEDUP_REMOVED lines=12> */
.L_x_242:
[----:B------:R-:W-:Y:S05]  /*ad70*/  BSYNC B1 ;  /* 0x0000000000017941 */ /* 0x000fea0003800000 */
.L_x_241:
        /* <DEDUP_REMOVED lines=13> */
.L_x_244:
[----:B------:R-:W-:Y:S05]  /*ae50*/  BSYNC B1 ;  /* 0x0000000000017941 */ /* 0x000fea0003800000 */
.L_x_243:
        /* <DEDUP_REMOVED lines=13> */
.L_x_246:
[----:B------:R-:W-:Y:S05]  /*af30*/  BSYNC B1 ;  /* 0x0000000000017941 */ /* 0x000fea0003800000 */
.L_x_245:
        /* <DEDUP_REMOVED lines=13> */
.L_x_248:
[----:B------:R-:W-:Y:S05]  /*b010*/  BSYNC B1 ;  /* 0x0000000000017941 */ /* 0x000fea0003800000 */
.L_x_247:
        /* <DEDUP_REMOVED lines=13> */
.L_x_250:
[----:B------:R-:W-:Y:S05]  /*b0f0*/  BSYNC B1 ;  /* 0x0000000000017941 */ /* 0x000fea0003800000 */
.L_x_249:
        /* <DEDUP_REMOVED lines=13> */
.L_x_252:
[----:B------:R-:W-:Y:S05]  /*b1d0*/  BSYNC B1 ;  /* 0x0000000000017941 */ /* 0x000fea0003800000 */
.L_x_251:
        /* <DEDUP_REMOVED lines=13> */
.L_x_254:
[----:B------:R-:W-:Y:S05]  /*b2b0*/  BSYNC B1 ;  /* 0x0000000000017941 */ /* 0x000fea0003800000 */
.L_x_253:
        /* <DEDUP_REMOVED lines=13> */
.L_x_256:
[----:B------:R-:W-:Y:S05]  /*b390*/  BSYNC B1 ;  /* 0x0000000000017941 */ /* 0x000fea0003800000 */
.L_x_255:
        /* <DEDUP_REMOVED lines=13> */
.L_x_258:
[----:B------:R-:W-:Y:S05]  /*b470*/  BSYNC B1 ;  /* 0x0000000000017941 */ /* 0x000fea0003800000 */
.L_x_257:
        /* <DEDUP_REMOVED lines=13> */
.L_x_260:
[----:B------:R-:W-:Y:S05]  /*b550*/  BSYNC B1 ;  /* 0x0000000000017941 */ /* 0x000fea0003800000 */
.L_x_259:
        /* <DEDUP_REMOVED lines=13> */
.L_x_262:
[----:B------:R-:W-:Y:S05]  /*b630*/  BSYNC B1 ;  /* 0x0000000000017941 */ /* 0x000fea0003800000 */
.L_x_261:
        /* <DEDUP_REMOVED lines=13> */
.L_x_264:
[----:B------:R-:W-:Y:S05]  /*b710*/  BSYNC B1 ;  /* 0x0000000000017941 */ /* 0x000fea0003800000 */
.L_x_263:
        /* <DEDUP_REMOVED lines=13> */
.L_x_266:
[----:B------:R-:W-:Y:S05]  /*b7f0*/  BSYNC B1 ;  /* 0x0000000000017941 */ /* 0x000fea0003800000 */
.L_x_265:
        /* <DEDUP_REMOVED lines=13> */
.L_x_268:
[----:B------:R-:W-:Y:S05]  /*b8d0*/  BSYNC B1 ;  /* 0x0000000000017941 */ /* 0x000fea0003800000 */
.L_x_267:
        /* <DEDUP_REMOVED lines=13> */
.L_x_270:
[----:B------:R-:W-:Y:S05]  /*b9b0*/  BSYNC B1 ;  /* 0x0000000000017941 */ /* 0x000fea0003800000 */
.L_x_269:
        /* <DEDUP_REMOVED lines=13> */
.L_x_272:
[----:B------:R-:W-:Y:S05]  /*ba90*/  BSYNC B1 ;  /* 0x0000000000017941 */ /* 0x000fea0003800000 */
.L_x_271:
        /* <DEDUP_REMOVED lines=13> */
.L_x_274:
[----:B------:R-:W-:Y:S05]  /*bb70*/  BSYNC B1 ;  /* 0x0000000000017941 */ /* 0x000fea0003800000 */
.L_x_273:
        /* <DEDUP_REMOVED lines=13> */
.L_x_276:
[----:B------:R-:W-:Y:S05]  /*bc50*/  BSYNC B1 ;  /* 0x0000000000017941 */ /* 0x000fea0003800000 */
.L_x_275:
        /* <DEDUP_REMOVED lines=13> */
.L_x_278:
[----:B------:R-:W-:Y:S05]  /*bd30*/  BSYNC B1 ;  /* 0x0000000000017941 */ /* 0x000fea0003800000 */
.L_x_277:
        /* <DEDUP_REMOVED lines=13> */
.L_x_280:
[----:B------:R-:W-:Y:S05]  /*be10*/  BSYNC B1 ;  /* 0x0000000000017941 */ /* 0x000fea0003800000 */
.L_x_279:
        /* <DEDUP_REMOVED lines=13> */
.L_x_282:
[----:B------:R-:W-:Y:S05]  /*bef0*/  BSYNC B1 ;  /* 0x0000000000017941 */ /* 0x000fea0003800000 */
.L_x_281:
        /* <DEDUP_REMOVED lines=13> */
.L_x_284:
[----:B------:R-:W-:Y:S05]  /*bfd0*/  BSYNC B1 ;  /* 0x0000000000017941 */ /* 0x000fea0003800000 */
.L_x_283:
        /* <DEDUP_REMOVED lines=13> */
.L_x_286:
[----:B------:R-:W-:Y:S05]  /*c0b0*/  BSYNC B1 ;  /* 0x0000000000017941 */ /* 0x000fea0003800000 */
.L_x_285:
        /* <DEDUP_REMOVED lines=13> */
.L_x_288:
[----:B------:R-:W-:Y:S05]  /*c190*/  BSYNC B1 ;  /* 0x0000000000017941 */ /* 0x000fea0003800000 */
.L_x_287:
        /* <DEDUP_REMOVED lines=13> */
.L_x_290:
[----:B------:R-:W-:Y:S05]  /*c270*/  BSYNC B1 ;  /* 0x0000000000017941 */ /* 0x000fea0003800000 */
.L_x_289:
        /* <DEDUP_REMOVED lines=13> */
.L_x_292:
[----:B------:R-:W-:Y:S05]  /*c350*/  BSYNC B1 ;  /* 0x0000000000017941 */ /* 0x000fea0003800000 */
.L_x_291:
[----:B------:R-:W-:Y:S05]  /*c360*/  @P1 BRA `(.L_x_293) ;  /* 0x0000002000a01947 */ /* 0x000fea0003800000 */
[----:B------:R-:W2:Y:S01]  /*c370*/  LDL.LU R2, [R1+0x70] ;  /* 0x0000700001027983 */ /* 0x000ea20000300800 */
[----:B-----5:R-:W-:-:S04]  /*c380*/  LOP3.LUT R0, R0, 0xff, RZ, 0xc0, !PT ;  /* 0x000000ff00007812 */ /* 0x020fc800078ec0ff */
[----:B------:R-:W-:-:S05]  /*c390*/  F2FP.F16.E4M3.UNPACK_B R0, R0 ;  /* 0x00000000ff00723e */ /* 0x000fca00020006ff */
[----:B------:R-:W-:-:S05]  /*c3a0*/  HADD2.F32 R0, -RZ, R0.H0_H0 ;  /* 0x20000000ff007230 */ /* 0x000fca0000004100 */
[----:B------:R-:W-:-:S04]  /*c3b0*/  FMUL R0, R0, UR25 ;  /* 0x0000001900007c20 */ /* 0x000fc80008400000 */
[----:B--2---:R-:W-:-:S05]  /*c3c0*/  FFMA R0, R2, UR24, R0 ;  /* 0x0000001802007c23 */ /* 0x004fca0008000000 */
[----:B0-----:R-:W-:-:S05]  /*c3d0*/  F2FP.SATFINITE.E4M3.F32.PACK_AB_MERGE_C R3, RZ, R0, RZ ;  /* 0x00000000ff03723e */ /* 0x001fca00048070ff */
[----:B------:R0:W-:Y:S01]  /*c3e0*/  STG.E.U8 desc[UR22][R26.64+0xf9], R3 ;  /* 0x0000f9031a007986 */ /* 0x0001e2000c101116 */
[----:B------:R-:W-:Y:S05]  /*c3f0*/  BRA `(.L_x_293) ;  /* 0x00000020007c7947 */ /* 0x000fea0003800000 */
.L_x_36:
[----:B------:R-:W-:Y:S01]  /*c400*/  ISETP.GE.AND P1, PT, R39, 0x1, PT ;  /* 0x000000012700780c */ /* 0x000fe20003f26270 */
[----:B------:R-:W-:Y:S01]  /*c410*/  FMUL R227, R227, UR24 ;  /* 0x00000018e3e37c20 */ /* 0x000fe20008400000 */
[----:B------:R-:W-:Y:S01]  /*c420*/  FMUL R226, R226, UR24 ;  /* 0x00000018e2e27c20 */ /* 0x000fe20008400000 */
[----:B------:R-:W-:Y:S02]  /*c430*/  ISETP.GE.AND P0, PT, R39, 0x9, PT ;  /* 0x000000092700780c */ /* 0x000fe40003f06270 */
[C---:B------:R-:W-:Y:S02]  /*c440*/  ISETP.LT.OR P4, PT, R34.reuse, 0x1, !P1 ;  /* 0x000000012200780c */ /* 0x040fe40004f81670 */
[----:B------:R-:W-:Y:S02]  /*c450*/  ISETP.LT.OR P5, PT, R34, 0x2, !P1 ;  /* 0x000000022200780c */ /* 0x000fe40004fa1670 */
[----:B------:R-:W-:Y:S02]  /*c460*/  F2FP.SATFINITE.E4M3.F32.PACK_AB_MERGE_C R227, RZ, R227, RZ ;  /* 0x000000e3ffe3723e */ /* 0x000fe400048070ff */
[----:B------:R-:W-:-:S02]  /*c470*/  F2FP.SATFINITE.E4M3.F32.PACK_AB_MERGE_C R29, RZ, R226, RZ ;  /* 0x000000e2ff1d723e */ /* 0x000fc400048070ff */
[C---:B------:R-:W-:Y:S01]  /*c480*/  ISETP.LT.OR P3, PT, R34.reuse, 0x1, !P0 ;  /* 0x000000012200780c */ /* 0x040fe20004761670 */
[----:B------:R-:W-:Y:S01]  /*c490*/  FMUL R225, R225, UR24 ;  /* 0x00000018e1e17c20 */ /* 0x000fe20008400000 */
[----:B------:R-:W-:Y:S01]  /*c4a0*/  ISETP.LT.OR P6, PT, R34, 0xa, !P1 ;  /* 0x0000000a2200780c */ /* 0x000fe20004fc1670 */
[----:B------:R-:W-:Y:S01]  /*c4b0*/  FMUL R224, R224, UR24 ;  /* 0x00000018e0e07c20 */ /* 0x000fe20008400000 */
[----:B------:R-:W-:Y:S01]  /*c4c0*/  FMUL R222, R222, UR24 ;  /* 0x00000018dede7c20 */ /* 0x000fe20008400000 */
[----:B------:R-:W-:Y:S01]  /*c4d0*/  @!P4 STG.E.U8 desc[UR22][R24.64], R227 ;  /* 0x000000e31800c986 */ /* 0x000fe2000c101116 */
[----:B------:R-:W-:-:S03]  /*c4e0*/  ISETP.LT.OR P4, PT, R34, 0x2, !P0 ;  /* 0x000000022200780c */ /* 0x000fc60004781670 */
[----:B------:R0:W-:Y:S01]  /*c4f0*/  @!P5 STG.E.U8 desc[UR22][R24.64+0x1], R29 ;  /* 0x0000011d1800d986 */ /* 0x0001e2000c101116 */
[----:B------:R-:W-:Y:S01]  /*c500*/  ISETP.LT.OR P5, PT, R34, 0x9, !P1 ;  /* 0x000000092200780c */ /* 0x000fe20004fa1670 */
[----:B------:R-:W-:Y:S01]  /*c510*/  FMUL R223, R223, UR24 ;  /* 0x00000018dfdf7c20 */ /* 0x000fe20008400000 */
[----:B------:R-:W-:Y:S01]  /*c520*/  F2FP.SATFINITE.E4M3.F32.PACK_AB_MERGE_C R225, RZ, R225, RZ ;  /* 0x000000e1ffe1723e */ /* 0x000fe200048070ff */
[----:B------:R-:W-:Y:S01]  /*c530*/  FMUL R221, R221, UR24 ;  /* 0x00000018dddd7c20 */ /* 0x000fe20008400000 */
[----:B------:R-:W-:Y:S01]  /*c540*/  F2FP.SATFINITE.E4M3.F32.PACK_AB_MERGE_C R31, RZ, R224, RZ ;  /* 0x000000e0ff1f723e */ /* 0x000fe200048070ff */
[----:B------:R-:W-:Y:S01]  /*c550*/  FMUL R220, R220, UR24 ;  /* 0x00000018dcdc7c20 */ /* 0x000fe20008400000 */
[----:B------:R-:W-:Y:S01]  /*c560*/  F2FP.SATFINITE.E4M3.F32.PACK_AB_MERGE_C R223, RZ, R223, RZ ;  /* 0x000000dfffdf723e */ /* 0x000fe200048070ff */
[----:B------:R-:W-:Y:S01]  /*c570*/  @!P3 STG.E.U8 desc[UR22][R26.64], R225 ;  /* 0x000000e11a00b986 */ /* 0x000fe2000c101116 */
[----:B0-----:R-:W-:-:S03]  /*c580*/  F2FP.SATFINITE.E4M3.F32.PACK_AB_MERGE_C R29, RZ, R222, RZ ;  /* 0x000000deff1d723e */ /* 0x001fc600048070ff */
[----:B------:R0:W-:Y:S01]  /*c590*/  @!P4 STG.E.U8 desc[UR22][R26.64+0x1], R31 ;  /* 0x0000011f1a00c986 */ /* 0x0001e2000c101116 */
[C---:B------:R-:W-:Y:S02]  /*c5a0*/  ISETP.LT.OR P3, PT, R34.reuse, 0x9, !P0 ;  /* 0x000000092200780c */ /* 0x040fe40004761670 */
[C---:B------:R-:W-:Y:S01]  /*c5b0*/  ISETP.LT.OR P4, PT, R34.reuse, 0xa, !P0 ;  /* 0x0000000a2200780c */ /* 0x040fe20004781670 */
[----:B------:R1:W-:Y:S01]  /*c5c0*/  @!P6 STG.E.U8 desc[UR22][R24.64+0x9], R29 ;  /* 0x0000091d1800e986 */ /* 0x0003e2000c101116 */
[----:B------:R-:W-:Y:S01]  /*c5d0*/  ISETP.LT.OR P6, PT, R34, 0x12, !P1 ;  /* 0x000000122200780c */ /* 0x000fe20004fc1670 */
[----:B------:R-:W-:Y:S02]  /*c5e0*/  FMUL R218, R218, UR24 ;  /* 0x00000018dada7c20 */ /* 0x000fe40008400000 */
[----:B------:R-:W-:Y:S01]  /*c5f0*/  @!P5 STG.E.U8 desc[UR22][R24.64+0x8], R223 ;  /* 0x000008df1800d986 */ /* 0x000fe2000c101116 */
[----:B------:R-:W-:-:S03]  /*c600*/  ISETP.LT.OR P5, PT, R34, 0x11, !P1 ;  /* 0x000000112200780c */ /* 0x000fc60004fa1670 */
[----:B------:R-:W2:Y:S01]  /*c610*/  LDL.LU R226, [R1+0xc] ;  /* 0x00000c0001e27983 */ /* 0x000ea20000300800 */
[----:B------:R-:W-:Y:S01]  /*c620*/  F2FP.SATFINITE.E4M3.F32.PACK_AB_MERGE_C R221, RZ, R221, RZ ;  /* 0x000000ddffdd723e */ /* 0x000fe200048070ff */
[----:B------:R-:W-:Y:S01]  /*c630*/  FMUL R219, R219, UR24 ;  /* 0x00000018dbdb7c20 */ /* 0x000fe20008400000 */
[----:B0-----:R-:W-:Y:S01]  /*c640*/  F2FP.SATFINITE.E4M3.F32.PACK_AB_MERGE_C R31, RZ, R220, RZ ;  /* 0x000000dcff1f723e */ /* 0x001fe200048070ff */
[----:B------:R-:W3:Y:S01]  /*c650*/  LDL.LU R227, [R1+0x8] ;  /* 0x0000080001e37983 */ /* 0x000ee20000300800 */
[----:B-1----:R-:W-:-:S03]  /*c660*/  F2FP.SATFINITE.E4M3.F32.PACK_AB_MERGE_C R29, RZ, R218, RZ ;  /* 0x000000daff1d723e */ /* 0x002fc600048070ff */
[----:B------:R-:W4:Y:S04]  /*c670*/  LDL.LU R225, [R1+0x4] ;  /* 0x0000040001e17983 */ /* 0x000f280000300800 */
[----:B------:R-:W3:Y:S01]  /*c680*/  LDL.LU R224, [R1] ;  /* 0x0000000001e07983 */ /* 0x000ee20000300800 */
[----:B------:R-:W-:-:S03]  /*c690*/  F2FP.SATFINITE.E4M3.F32.PACK_AB_MERGE_C R219, RZ, R219, RZ ;  /* 0x000000dbffdb723e */ /* 0x000fc600048070ff */
[----:B------:R-:W-:Y:S01]  /*c6a0*/  @!P3 STG.E.U8 desc[UR22][R26.64+0x8], R221 ;  /* 0x000008dd1a00b986 */ /* 0x000fe2000c101116 */
[----:B------:R-:W-:-:S03]  /*c6b0*/  ISETP.LT.OR P3, PT, R34, 0x11, !P0 ;  /* 0x000000112200780c */ /* 0x000fc60004761670 */
[----:B------:R0:W-:Y:S01]  /*c6c0*/  @!P4 STG.E.U8 desc[UR22][R26.64+0x9], R31 ;  /* 0x0000091f1a00c986 */ /* 0x0001e2000c101116 */
[----:B------:R-:W-:-:S03]  /*c6d0*/  ISETP.LT.OR P4, PT, R34, 0x12, !P0 ;  /* 0x000000122200780c */ /* 0x000fc60004781670 */
[----:B------:R1:W-:Y:S01]  /*c6e0*/  @!P6 STG.E.U8 desc[UR22][R24.64+0x11], R29 ;  /* 0x0000111d1800e986 */ /* 0x0003e2000c101116 */
[----:B------:R-:W-:Y:S01]  /*c6f0*/  ISETP.LT.OR P6, PT, R34, 0x1a, !P1 ;  /* 0x0000001a2200780c */ /* 0x000fe20004fc1670 */
[----:B------:R-:W-:Y:S01]  /*c700*/  FMUL R217, R217, UR24 ;  /* 0x00000018d9d97c20 */ /* 0x000fe20008400000 */
[----:B------:R-:W-:Y:S01]  /*c710*/  FMUL R216, R216, UR24 ;  /* 0x00000018d8d87c20 */ /* 0x000fe20008400000 */
[----:B------:R-:W-:Y:S01]  /*c720*/  FMUL R214, R214, UR24 ;  /* 0x00000018d6d67c20 */ /* 0x000fe20008400000 */
[----:B------:R-:W-:Y:S01]  /*c730*/  @!P5 STG.E.U8 desc[UR22][R24.64+0x10], R219 ;  /* 0x000010db1800d986 */ /* 0x000fe2000c101116 */
[----:B------:R-:W-:Y:S01]  /*c740*/  ISETP.LT.OR P5, PT, R34, 0x19, !P1 ;  /* 0x000000192200780c */ /* 0x000fe20004fa1670 */
[----:B------:R-:W-:Y:S01]  /*c750*/  FMUL R215, R215, UR24 ;  /* 0x00000018d7d77c20 */ /* 0x000fe20008400000 */
[----:B------:R-:W-:Y:S01]  /*c760*/  F2FP.SATFINITE.E4M3.F32.PACK_AB_MERGE_C R217, RZ, R217, RZ ;  /* 0x000000d9ffd9723e */ /* 0x000fe200048070ff */
[----:B------:R-:W-:Y:S01]  /*c770*/  FMUL R213, R213, UR24 ;  /* 0x00000018d5d57c20 */ /* 0x000fe20008400000 */
[----:B0-----:R-:W-:Y:S01]  /*c780*/  F2FP.SATFINITE.E4M3.F32.PACK_AB_MERGE_C R31, RZ, R216, RZ ;  /* 0x000000d8ff1f723e */ /* 0x001fe200048070ff */
[----:B------:R-:W-:Y:S01]  /*c790*/  FMUL R212, R212, UR24 ;  /* 0x00000018d4d47c20 */ /* 0x000fe20008400000 */
[----:B-1----:R-:W-:Y:S01]  /*c7a0*/  F2FP.SATFINITE.E4M3.F32.PACK_AB_MERGE_C R29, RZ, R214, RZ ;  /* 0x000000d6ff1d723e */ /* 0x002fe200048070ff */
[----:B------:R-:W-:Y:S01]  /*c7b0*/  @!P3 STG.E.U8 desc[UR22][R26.64+0x10], R217 ;  /* 0x000010d91a00b986 */ /* 0x000fe2000c101116 */
[----:B------:R-:W-:-:S02]  /*c7c0*/  F2FP.SATFINITE.E4M3.F32.PACK_AB_MERGE_C R215, RZ, R215, RZ ;  /* 0x000000d7ffd7723e */ /* 0x000fc400048070ff */
[C---:B------:R-:W-:Y:S01]  /*c7d0*/  ISETP.LT.OR P3, PT, R34.reuse, 0x19, !P0 ;  /* 0x000000192200780c */ /* 0x040fe20004761670 */
[----:B------:R0:W-:Y:S01]  /*c7e0*/  @!P4 STG.E.U8 desc[UR22][R26.64+0x11], R31 ;  /* 0x0000111f1a00c986 */ /* 0x0001e2000c101116 */
[----:B------:R-:W-:-:S03]  /*c7f0*/  ISETP.LT.OR P4, PT, R34, 0x1a, !P0 ;  /* 0x0000001a2200780c */ /* 0x000fc60004781670 */
[----:B------:R1:W-:Y:S01]  /*c800*/  @!P6 STG.E.U8 desc[UR22][R24.64+0x19], R29 ;  /* 0x0000191d1800e986 */ /* 0x0003e2000c101116 */
[----:B------:R-:W-:Y:S01]  /*c810*/  ISETP.LT.OR P6, PT, R34, 0x22, !P1 ;  /* 0x000000222200780c */ /* 0x000fe20004fc1670 */
[----:B------:R-:W-:Y:S02]  /*c820*/  FMUL R210, R210, UR24 ;  /* 0x00000018d2d27c20 */ /* 0x000fe40008400000 */
[----:B------:R-:W-:Y:S01]  /*c830*/  @!P5 STG.E.U8 desc[UR22][R24.64+0x18], R215 ;  /* 0x000018d71800d986 */ /* 0x000fe2000c101116 */
[----:B------:R-:W-:Y:S01]  /*c840*/  ISETP.LT.OR P5, PT, R34, 0x21, !P1 ;  /* 0x000000212200780c */ /* 0x000fe20004fa1670 */
[----:B------:R-:W-:Y:S01]  /*c850*/  FMUL R211, R211, UR24 ;  /* 0x00000018d3d37c20 */ /* 0x000fe20008400000 */
[----:B------:R-:W-:Y:S01]  /*c860*/  F2FP.SATFINITE.E4M3.F32.PACK_AB_MERGE_C R213, RZ, R213, RZ ;  /* 0x000000d5ffd5723e */ /* 0x000fe200048070ff */
[----:B------:R-:W-:Y:S01]  /*c870*/  FMUL R209, R209, UR24 ;  /* 0x00000018d1d17c20 */ /* 0x000fe20008400000 */
[----:B0-----:R-:W-:Y:S01]  /*c880*/  F2FP.SATFINITE.E4M3.F32.PACK_AB_MERGE_C R31, RZ, R212, RZ ;  /* 0x000000d4ff1f723e */ /* 0x001fe200048070ff */
[----:B------:R-:W-:Y:S01]  /*c890*/  FMUL R208, R208, UR24 ;  /* 0x00000018d0d07c20 */ /* 0x000fe20008400000 */
        /* <DEDUP_REMOVED lines=8> */
[----:B------:R-:W-:-:S03]  /*c920*/  ISETP.LT.OR P6, PT, R34, 0x2a, !P1 ;  /* 0x0000002a2200780c */ /* 0x000fc60004fc1670 */
        /* <DEDUP_REMOVED lines=238> */
[----:B------:R-:W-:Y:S01]  /*d810*/  @!P6 STG.E.U8 desc[UR22][R24.64+0x99], R29 ;  /* 0x0000991d1800e986 */ /* 0x000fe2000c101116 */
[----:B------:R-:W-:-:S03]  /*d820*/  ISETP.LT.OR P6, PT, R34, 0xa2, !P1 ;  /* 0x000000a22200780c */ /* 0x000fc60004fc1670 */
[----:B------:R1:W-:Y:S01]  /*d830*/  @!P5 STG.E.U8 desc[UR22][R24.64+0x98], R23 ;  /* 0x000098171800d986 */ /* 0x0003e2000c101116 */
[----:B------:R-:W-:Y:S01]  /*d840*/  ISETP.LT.OR P5, PT, R34, 0xa1, !P1 ;  /* 0x000000a12200780c */ /* 0x000fe20004fa1670 */
[----:B------:R-:W-:Y:S01]  /*d850*/  FMUL R19, R19, UR24 ;  /* 0x0000001813137c20 */ /* 0x000fe20008400000 */
[----:B------:R-:W-:Y:S01]  /*d860*/  F2FP.SATFINITE.E4M3.F32.PACK_AB_MERGE_C R21, RZ, R21, RZ ;  /* 0x00000015ff15723e */ /* 0x000fe200048070ff */
[----:B------:R-:W-:Y:S01]  /*d870*/  FMUL R17, R17, UR24 ;  /* 0x0000001811117c20 */ /* 0x000fe20008400000 */
[----:B0-----:R-:W-:Y:S01]  /*d880*/  F2FP.SATFINITE.E4M3.F32.PACK_AB_MERGE_C R31, RZ, R20, RZ ;  /* 0x00000014ff1f723e */ /* 0x001fe200048070ff */
[----:B------:R-:W-:Y:S01]  /*d890*/  FMUL R16, R16, UR24 ;  /* 0x0000001810107c20 */ /* 0x000fe20008400000 */
[----:B------:R-:W-:Y:S01]  /*d8a0*/  F2FP.SATFINITE.E4M3.F32.PACK_AB_MERGE_C R19, RZ, R19, RZ ;  /* 0x00000013ff13723e */ /* 0x000fe200048070ff */
[----:B------:R0:W-:Y:S01]  /*d8b0*/  @!P3 STG.E.U8 desc[UR22][R26.64+0x98], R21 ;  /* 0x000098151a00b986 */ /* 0x0001e2000c101116 */
[----:B-1----:R-:W-:-:S03]  /*d8c0*/  F2FP.SATFINITE.E4M3.F32.PACK_AB_MERGE_C R23, RZ, R18, RZ ;  /* 0x00000012ff17723e */ /* 0x002fc600048070ff */
[----:B------:R-:W-:Y:S01]  /*d8d0*/  @!P4 STG.E.U8 desc[UR22][R26.64+0x99], R31 ;  /* 0x0000991f1a00c986 */ /* 0x000fe2000c101116 */
[C---:B------:R-:W-:Y:S02]  /*d8e0*/  ISETP.LT.OR P3, PT, R34.reuse, 0xa1, !P0 ;  /* 0x000000a12200780c */ /* 0x040fe40004761670 */
[C---:B------:R-:W-:Y:S01]  /*d8f0*/  ISETP.LT.OR P4, PT, R34.reuse, 0xa2, !P0 ;  /* 0x000000a22200780c */ /* 0x040fe20004781670 */
[----:B------:R-:W-:Y:S01]  /*d900*/  @!P6 STG.E.U8 desc[UR22][R24.64+0xa1], R23 ;  /* 0x0000a1171800e986 */ /* 0x000fe2000c101116 */
[----:B------:R-:W-:Y:S01]  /*d910*/  ISETP.LT.OR P6, PT, R34, 0xaa, !P1 ;  /* 0x000000aa2200780c */ /* 0x000fe20004fc1670 */
[----:B------:R-:W-:Y:S02]  /*d920*/  FMUL R14, R14, UR24 ;  /* 0x000000180e0e7c20 */ /* 0x000fe40008400000 */
        /* <DEDUP_REMOVED lines=20> */
[----:B------:R-:W4:Y:S01]  /*da70*/  LDL.LU R222, [R1+0x1c] ;  /* 0x00001c0001de7983 */ /* 0x000f220000300800 */
[----:B0-----:R-:W-:-:S02]  /*da80*/  F2FP.SATFINITE.E4M3.F32.PACK_AB_MERGE_C R17, RZ, R10, RZ ;  /* 0x0000000aff11723e */ /* 0x001fc400048070ff */
[----:B-1----:R-:W-:Y:S01]  /*da90*/  F2FP.SATFINITE.E4M3.F32.PACK_AB_MERGE_C R15, RZ, R12, RZ ;  /* 0x0000000cff0f723e */ /* 0x002fe200048070ff */
[----:B------:R0:W-:Y:S01]  /*daa0*/  @!P3 STG.E.U8 desc[UR22][R26.64+0xa8], R13 ;  /* 0x0000a80d1a00b986 */ /* 0x0001e2000c101116 */
[----:B------:R-:W-:Y:S02]  /*dab0*/  F2FP.SATFINITE.E4M3.F32.PACK_AB_MERGE_C R11, RZ, R11, RZ ;  /* 0x0000000bff0b723e */ /* 0x000fe400048070ff */
[C---:B------:R-:W-:Y:S01]  /*dac0*/  ISETP.LT.OR P3, PT, R34.reuse, 0xb1, !P0 ;  /* 0x000000b12200780c */ /* 0x040fe20004761670 */
[----:B------:R-:W-:Y:S01]  /*dad0*/  @!P4 STG.E.U8 desc[UR22][R26.64+0xa9], R15 ;  /* 0x0000a90f1a00c986 */ /* 0x000fe2000c101116 */
[----:B------:R-:W-:-:S03]  /*dae0*/  ISETP.LT.OR P4, PT, R34, 0xb2, !P0 ;  /* 0x000000b22200780c */ /* 0x000fc60004781670 */
[----:B------:R-:W-:Y:S01]  /*daf0*/  @!P6 STG.E.U8 desc[UR22][R24.64+0xb1], R17 ;  /* 0x0000b1111800e986 */ /* 0x000fe2000c101116 */
[----:B------:R-:W-:Y:S01]  /*db00*/  ISETP.LT.OR P6, PT, R34, 0xba, !P1 ;  /* 0x000000ba2200780c */ /* 0x000fe20004fc1670 */
[----:B------:R-:W-:Y:S01]  /*db10*/  FMUL R9, R9, UR24 ;  /* 0x0000001809097c20 */ /* 0x000fe20008400000 */
[----:B------:R-:W-:Y:S01]  /*db20*/  FMUL R8, R8, UR24 ;  /* 0x0000001808087c20 */ /* 0x000fe20008400000 */
[----:B------:R-:W4:Y:S01]  /*db30*/  LDL.LU R223, [R1+0x18] ;  /* 0x0000180001df7983 */ /* 0x000f220000300800 */
[----:B------:R-:W-:-:S03]  /*db40*/  FMUL R6, R6, UR24 ;  /* 0x0000001806067c20 */ /* 0x000fc60008400000 */
[----:B------:R-:W4:Y:S01]  /*db50*/  LDL.LU R221, [R1+0x14] ;  /* 0x0000140001dd7983 */ /* 0x000f220000300800 */
[----:B------:R-:W-:-:S03]  /*db60*/  F2FP.SATFINITE.E4M3.F32.PACK_AB_MERGE_C R9, RZ, R9, RZ ;  /* 0x00000009ff09723e */ /* 0x000fc600048070ff */
[----:B------:R-:W4:Y:S01]  /*db70*/  LDL.LU R220, [R1+0x10] ;  /* 0x0000100001dc7983 */ /* 0x000f220000300800 */
[----:B0-----:R-:W-:Y:S01]  /*db80*/  F2FP.SATFINITE.E4M3.F32.PACK_AB_MERGE_C R13, RZ, R8, RZ ;  /* 0x00000008ff0d723e */ /* 0x001fe200048070ff */
[----:B------:R-:W-:Y:S01]  /*db90*/  FMUL R7, R7, UR24 ;  /* 0x0000001807077c20 */ /* 0x000fe20008400000 */
[----:B-----5:R-:W-:Y:S01]  /*dba0*/  FMUL R0, R0, UR24 ;  /* 0x0000001800007c20 */ /* 0x020fe20008400000 */
[----:B------:R0:W-:Y:S01]  /*dbb0*/  @!P5 STG.E.U8 desc[UR22][R24.64+0xb0], R11 ;  /* 0x0000b00b1800d986 */ /* 0x0001e2000c101116 */
[----:B------:R-:W-:Y:S01]  /*dbc0*/  ISETP.LT.OR P5, PT, R34, 0xb9, !P1 ;  /* 0x000000b92200780c */ /* 0x000fe20004fa1670 */
[----:B------:R-:W-:Y:S01]  /*dbd0*/  FMUL R2, R2, UR24 ;  /* 0x0000001802027c20 */ /* 0x000fe20008400000 */
[----:B------:R-:W-:Y:S01]  /*dbe0*/  F2FP.SATFINITE.E4M3.F32.PACK_AB_MERGE_C R7, RZ, R7, RZ ;  /* 0x00000007ff07723e */ /* 0x000fe200048070ff */
[----:B------:R1:W-:Y:S01]  /*dbf0*/  @!P3 STG.E.U8 desc[UR22][R26.64+0xb0], R9 ;  /* 0x0000b0091a00b986 */ /* 0x0003e2000c101116 */
[----:B------:R-:W-:Y:S01]  /*dc00*/  FMUL R3, R3, UR24 ;  /* 0x0000001803037c20 */ /* 0x000fe20008400000 */
[----:B------:R-:W-:Y:S01]  /*dc10*/  FMUL R4, R4, UR24 ;  /* 0x0000001804047c20 */ /* 0x000fe20008400000 */
[C---:B------:R-:W-:Y:S01]  /*dc20*/  ISETP.LT.OR P3, PT, R34.reuse, 0xb9, !P0 ;  /* 0x000000b92200780c */ /* 0x040fe20004761670 */
[----:B------:R3:W-:Y:S01]  /*dc30*/  @!P4 STG.E.U8 desc[UR22][R26.64+0xb1], R13 ;  /* 0x0000b10d1a00c986 */ /* 0x0007e2000c101116 */
[----:B------:R-:W-:Y:S01]  /*dc40*/  ISETP.LT.OR P4, PT, R34, 0xba, !P0 ;  /* 0x000000ba2200780c */ /* 0x000fe20004781670 */
[----:B------:R-:W-:Y:S01]  /*dc50*/  FMUL R5, R5, UR24 ;  /* 0x0000001805057c20 */ /* 0x000fe20008400000 */
[----:B0-----:R-:W-:-:S03]  /*dc60*/  F2FP.SATFINITE.E4M3.F32.PACK_AB_MERGE_C R11, RZ, R6, RZ ;  /* 0x00000006ff0b723e */ /* 0x001fc600048070ff */
[----:B------:R0:W-:Y:S01]  /*dc70*/  @!P5 STG.E.U8 desc[UR22][R24.64+0xb8], R7 ;  /* 0x0000b8071800d986 */ /* 0x0001e2000c101116 */
[----:B------:R-:W-:Y:S02]  /*dc80*/  ISETP.LT.OR P5, PT, R34, 0xc1, !P1 ;  /* 0x000000c12200780c */ /* 0x000fe40004fa1670 */
[----:B-1----:R-:W-:Y:S01]  /*dc90*/  F2FP.SATFINITE.E4M3.F32.PACK_AB_MERGE_C R9, RZ, R4, RZ ;  /* 0x00000004ff09723e */ /* 0x002fe200048070ff */
[----:B------:R1:W-:Y:S01]  /*dca0*/  @!P6 STG.E.U8 desc[UR22][R24.64+0xb9], R11 ;  /* 0x0000b90b1800e986 */ /* 0x0003e2000c101116 */
[----:B--2---:R-:W-:Y:S01]  /*dcb0*/  FMUL R4, R226, UR24 ;  /* 0x00000018e2047c20 */ /* 0x004fe20008400000 */
[----:B---3--:R-:W-:Y:S01]  /*dcc0*/  F2FP.SATFINITE.E4M3.F32.PACK_AB_MERGE_C R13, RZ, R0, RZ ;  /* 0x00000000ff0d723e */ /* 0x008fe200048070ff */
[----:B------:R-:W-:Y:S01]  /*dcd0*/  FMUL R0, R224, UR24 ;  /* 0x00000018e0007c20 */ /* 0x000fe20008400000 */
[----:B------:R-:W-:Y:S01]  /*dce0*/  F2FP.SATFINITE.E4M3.F32.PACK_AB_MERGE_C R5, RZ, R5, RZ ;  /* 0x00000005ff05723e */ /* 0x000fe200048070ff */
[----:B------:R-:W2:Y:S01]  /*dcf0*/  LDL.LU R224, [R1+0x20] ;  /* 0x0000200001e07983 */ /* 0x000ea20000300800 */
[----:B------:R-:W-:-:S02]  /*dd00*/  ISETP.LT.OR P6, PT, R34, 0xc2, !P1 ;  /* 0x000000c22200780c */ /* 0x000fc40004fc1670 */
[----:B0-----:R-:W-:Y:S01]  /*dd10*/  F2FP.SATFINITE.E4M3.F32.PACK_AB_MERGE_C R7, RZ, R3, RZ ;  /* 0x00000003ff07723e */ /* 0x001fe200048070ff */
[----:B------:R-:W-:Y:S01]  /*dd20*/  FMUL R3, R227, UR24 ;  /* 0x00000018e3037c20 */ /* 0x000fe20008400000 */
[----:B------:R0:W-:Y:S01]  /*dd30*/  @!P3 STG.E.U8 desc[UR22][R26.64+0xb8], R5 ;  /* 0x0000b8051a00b986 */ /* 0x0001e2000c101116 */
[C---:B------:R-:W-:Y:S02]  /*dd40*/  ISETP.LT.OR P3, PT, R34.reuse, 0xc1, !P0 ;  /* 0x000000c12200780c */ /* 0x040fe40004761670 */
[----:B-1----:R-:W-:Y:S01]  /*dd50*/  F2FP.SATFINITE.E4M3.F32.PACK_AB_MERGE_C R11, RZ, R2, RZ ;  /* 0x00000002ff0b723e */ /* 0x002fe200048070ff */
[----:B----4-:R-:W-:Y:S01]  /*dd60*/  FMUL R2, R225, UR24 ;  /* 0x00000018e1027c20 */ /* 0x010fe20008400000 */
[----:B------:R-:W-:Y:S01]  /*dd70*/  @!P4 STG.E.U8 desc[UR22][R26.64+0xb9], R9 ;  /* 0x0000b9091a00c986 */ /* 0x000fe2000c101116 */
[----:B------:R-:W-:-:S03]  /*dd80*/  ISETP.LT.OR P4, PT, R34, 0xc2, !P0 ;  /* 0x000000c22200780c */ /* 0x000fc60004781670 */
[----:B------:R-:W3:Y:S04]  /*dd90*/  LDL.LU R225, [R1+0x24] ;  /* 0x0000240001e17983 */ /* 0x000ee80000300800 */
[----:B------:R-:W4:Y:S04]  /*dda0*/  LDL.LU R227, [R1+0x28] ;  /* 0x0000280001e37983 */ /* 0x000f280000300800 */
[----:B------:R-:W4:Y:S04]  /*ddb0*/  LDL.LU R226, [R1+0x2c] ;  /* 0x00002c0001e27983 */ /* 0x000f280000300800 */
[----:B------:R1:W-:Y:S01]  /*ddc0*/  @!P5 STG.E.U8 desc[UR22][R24.64+0xc0], R7 ;  /* 0x0000c0071800d986 */ /* 0x0003e2000c101116 */
[----:B------:R-:W-:-:S02]  /*ddd0*/  ISETP.LT.OR P5, PT, R34, 0xc9, !P1 ;  /* 0x000000c92200780c */ /* 0x000fc40004fa1670 */
[----:B0-----:R-:W-:Y:S01]  /*dde0*/  F2FP.SATFINITE.E4M3.F32.PACK_AB_MERGE_C R5, RZ, R0, RZ ;  /* 0x00000000ff05723e */ /* 0x001fe200048070ff */
[----:B------:R0:W-:Y:S01]  /*ddf0*/  @!P6 STG.E.U8 desc[UR22][R24.64+0xc1], R11 ;  /* 0x0000c10b1800e986 */ /* 0x0001e2000c101116 */
[----:B------:R-:W-:-:S03]  /*de00*/  ISETP.LT.OR P6, PT, R34, 0xca, !P1 ;  /* 0x000000ca2200780c */ /* 0x000fc60004fc1670 */
[----:B------:R-:W-:Y:S01]  /*de10*/  @!P3 STG.E.U8 desc[UR22][R26.64+0xc0], R13 ;  /* 0x0000c00d1a00b986 */ /* 0x000fe2000c101116 */
[----:B-1----:R-:W-:-:S03]  /*de20*/  F2FP.SATFINITE.E4M3.F32.PACK_AB_MERGE_C R7, RZ, R2, RZ ;  /* 0x00000002ff07723e */ /* 0x002fc600048070ff */
[----:B------:R1:W-:Y:S01]  /*de30*/  @!P4 STG.E.U8 desc[UR22][R26.64+0xc1], R5 ;  /* 0x0000c1051a00c986 */ /* 0x0003e2000c101116 */
[C---:B------:R-:W-:Y:S02]  /*de40*/  ISETP.LT.OR P3, PT, R34.reuse, 0xc9, !P0 ;  /* 0x000000c92200780c */ /* 0x040fe40004761670 */
[C---:B------:R-:W-:Y:S01]  /*de50*/  ISETP.LT.OR P4, PT, R34.reuse, 0xca, !P0 ;  /* 0x000000ca2200780c */ /* 0x040fe20004781670 */
[----:B------:R1:W-:Y:S01]  /*de60*/  @!P5 STG.E.U8 desc[UR22][R24.64+0xc8], R7 ;  /* 0x0000c8071800d986 */ /* 0x0003e2000c101116 */
[----:B------:R-:W-:Y:S02]  /*de70*/  ISETP.LT.OR P5, PT, R34, 0xd1, !P1 ;  /* 0x000000d12200780c */ /* 0x000fe40004fa1670 */
[----:B------:R-:W-:Y:S02]  /*de80*/  F2FP.SATFINITE.E4M3.F32.PACK_AB_MERGE_C R9, RZ, R3, RZ ;  /* 0x00000003ff09723e */ /* 0x000fe400048070ff */
[----:B0-----:R-:W-:-:S03]  /*de90*/  F2FP.SATFINITE.E4M3.F32.PACK_AB_MERGE_C R11, RZ, R4, RZ ;  /* 0x00000004ff0b723e */ /* 0x001fc600048070ff */
[----:B------:R0:W-:Y:S04]  /*dea0*/  @!P6 STG.E.U8 desc[UR22][R24.64+0xc9], R9 ;  /* 0x0000c9091800e986 */ /* 0x0001e8000c101116 */
[----:B------:R-:W-:Y:S01]  /*deb0*/  @!P3 STG.E.U8 desc[UR22][R26.64+0xc8], R11 ;  /* 0x0000c80b1a00b986 */ /* 0x000fe2000c101116 */
[----:B------:R-:W-:Y:S01]  /*dec0*/  FMUL R2, R221, UR24 ;  /* 0x00000018dd027c20 */ /* 0x000fe20008400000 */
[----:B------:R-:W-:Y:S02]  /*ded0*/  FMUL R0, R220, UR24 ;  /* 0x00000018dc007c20 */ /* 0x000fe40008400000 */
[----:B------:R-:W4:Y:S03]  /*dee0*/  LDL.LU R220, [R1+0x30] ;  /* 0x0000300001dc7983 */ /* 0x000f260000300800 */
[----:B-1----:R-:W-:Y:S01]  /*def0*/  F2FP.SATFINITE.E4M3.F32.PACK_AB_MERGE_C R5, RZ, R0, RZ ;  /* 0x00000000ff05723e */ /* 0x002fe200048070ff */
[----:B------:R-:W4:Y:S01]  /*df00*/  LDL.LU R221, [R1+0x34] ;  /* 0x0000340001dd7983 */ /* 0x000f220000300800 */
[----:B------:R-:W-:Y:S01]  /*df10*/  FMUL R0, R222, UR24 ;  /* 0x00000018de007c20 */ /* 0x000fe20008400000 */
[----:B------:R-:W-:Y:S01]  /*df20*/  FMUL R3, R223, UR24 ;  /* 0x00000018df037c20 */ /* 0x000fe20008400000 */
[----:B------:R-:W-:Y:S01]  /*df30*/  F2FP.SATFINITE.E4M3.F32.PACK_AB_MERGE_C R7, RZ, R2, RZ ;  /* 0x00000002ff07723e */ /* 0x000fe200048070ff */
[----:B------:R-:W4:Y:S02]  /*df40*/  LDL.LU R223, [R1+0x38] ;  /* 0x0000380001df7983 */ /* 0x000f240000300800 */
[----:B------:R-:W-:-:S02]  /*df50*/  F2FP.SATFINITE.E4M3.F32.PACK_AB_MERGE_C R13, RZ, R0, RZ ;  /* 0x00000000ff0d723e */ /* 0x000fc400048070ff */
[----:B------:R-:W4:Y:S01]  /*df60*/  LDL.LU R222, [R1+0x3c] ;  /* 0x00003c0001de7983 */ /* 0x000f220000300800 */
[----:B0-----:R-:W-:-:S03]  /*df70*/  F2FP.SATFINITE.E4M3.F32.PACK_AB_MERGE_C R9, RZ, R3, RZ ;  /* 0x00000003ff09723e */ /* 0x001fc600048070ff */
[----:B------:R-:W-:Y:S04]  /*df80*/  @!P4 STG.E.U8 desc[UR22][R26.64+0xc9], R5 ;  /* 0x0000c9051a00c986 */ /* 0x000fe8000c101116 */
[----:B------:R0:W-:Y:S01]  /*df90*/  @!P5 STG.E.U8 desc[UR22][R24.64+0xd0], R7 ;  /* 0x0000d0071800d986 */ /* 0x0001e2000c101116 */
[----:B--2---:R-:W-:-:S03]  /*dfa0*/  FMUL R2, R224, UR24 ;  /* 0x00000018e0027c20 */ /* 0x004fc60008400000 */
[----:B------:R-:W2:Y:S01]  /*dfb0*/  LDL.LU R224, [R1+0x40] ;  /* 0x0000400001e07983 */ /* 0x000ea20000300800 */
[----:B---3--:R-:W-:-:S03]  /*dfc0*/  FMUL R0, R225, UR24 ;  /* 0x00000018e1007c20 */ /* 0x008fc60008400000 */
[----:B------:R-:W3:Y:S01]  /*dfd0*/  LDL.LU R225, [R1+0x44] ;  /* 0x0000440001e17983 */ /* 0x000ee20000300800 */
[----:B----4-:R-:W-:Y:S01]  /*dfe0*/  FMUL R3, R227, UR24 ;  /* 0x00000018e3037c20 */ /* 0x010fe20008400000 */
[----:B0-----:R-:W-:Y:S02]  /*dff0*/  F2FP.SATFINITE.E4M3.F32.PACK_AB_MERGE_C R7, RZ, R0, RZ ;  /* 0x00000000ff07723e */ /* 0x001fe400048070ff */
[----:B------:R-:W4:Y:S01]  /*e000*/  LDL.LU R227, [R1+0x48] ;  /* 0x0000480001e37983 */ /* 0x000f220000300800 */
[----:B------:R-:W-:-:S03]  /*e010*/  FMUL R0, R226, UR24 ;  /* 0x00000018e2007c20 */ /* 0x000fc60008400000 */
[----:B------:R-:W4:Y:S01]  /*e020*/  LDL.LU R226, [R1+0x4c] ;  /* 0x00004c0001e27983 */ /* 0x000f220000300800 */
[C---:B------:R-:W-:Y:S02]  /*e030*/  ISETP.LT.OR P6, PT, R34.reuse, 0xd2, !P1 ;  /* 0x000000d22200780c */ /* 0x040fe40004fc1670 */
[C---:B------:R-:W-:Y:S01]  /*e040*/  ISETP.LT.OR P4, PT, R34.reuse, 0xd2, !P0 ;  /* 0x000000d22200780c */ /* 0x040fe20004781670 */
[----:B------:R-:W4:Y:S01]  /*e050*/  LDL.LU R218, [R1+0x50] ;  /* 0x0000500001da7983 */ /* 0x000f220000300800 */
[----:B------:R-:W-:Y:S02]  /*e060*/  F2FP.SATFINITE.E4M3.F32.PACK_AB_MERGE_C R5, RZ, R2, RZ ;  /* 0x00000002ff05723e */ /* 0x000fe400048070ff */
[C---:B------:R-:W-:Y:S02]  /*e070*/  ISETP.LT.OR P3, PT, R34.reuse, 0xd1, !P0 ;  /* 0x000000d12200780c */ /* 0x040fe40004761670 */
[----:B------:R-:W-:Y:S02]  /*e080*/  ISETP.LT.OR P5, PT, R34, 0xd9, !P1 ;  /* 0x000000d92200780c */ /* 0x000fe40004fa1670 */
[----:B------:R-:W-:-:S03]  /*e090*/  F2FP.SATFINITE.E4M3.F32.PACK_AB_MERGE_C R11, RZ, R0, RZ ;  /* 0x00000000ff0b723e */ /* 0x000fc600048070ff */
[----:B------:R0:W-:Y:S01]  /*e0a0*/  @!P6 STG.E.U8 desc[UR22][R24.64+0xd1], R9 ;  /* 0x0000d1091800e986 */ /* 0x0001e2000c101116 */
[----:B------:R-:W-:-:S03]  /*e0b0*/  ISETP.LT.OR P6, PT, R34, 0xda, !P1 ;  /* 0x000000da2200780c */ /* 0x000fc60004fc1670 */
[----:B------:R1:W-:Y:S01]  /*e0c0*/  @!P4 STG.E.U8 desc[UR22][R26.64+0xd1], R5 ;  /* 0x0000d1051a00c986 */ /* 0x0003e2000c101116 */
[----:B------:R-:W-:-:S03]  /*e0d0*/  ISETP.LT.OR P4, PT, R34, 0xda, !P0 ;  /* 0x000000da2200780c */ /* 0x000fc60004781670 */
[----:B------:R-:W-:Y:S01]  /*e0e0*/  @!P3 STG.E.U8 desc[UR22][R26.64+0xd0], R13 ;  /* 0x0000d00d1a00b986 */ /* 0x000fe2000c101116 */
[----:B0-----:R-:W-:-:S03]  /*e0f0*/  F2FP.SATFINITE.E4M3.F32.PACK_AB_MERGE_C R9, RZ, R3, RZ ;  /* 0x00000003ff09723e */ /* 0x001fc600048070ff */
[----:B------:R0:W-:Y:S04]  /*e100*/  @!P5 STG.E.U8 desc[UR22][R24.64+0xd8], R7 ;  /* 0x0000d8071800d986 */ /* 0x0001e8000c101116 */
[----:B------:R0:W-:Y:S01]  /*e110*/  @!P6 STG.E.U8 desc[UR22][R24.64+0xd9], R9 ;  /* 0x0000d9091800e986 */ /* 0x0001e2000c101116 */
[----:B------:R-:W-:-:S03]  /*e120*/  FMUL R0, R220, UR24 ;  /* 0x00000018dc007c20 */ /* 0x000fc60008400000 */
[----:B------:R-:W4:Y:S01]  /*e130*/  LDL.LU R220, [R1+0x54] ;  /* 0x0000540001dc7983 */ /* 0x000f220000300800 */
[----:B------:R-:W-:-:S03]  /*e140*/  FMUL R2, R221, UR24 ;  /* 0x00000018dd027c20 */ /* 0x000fc60008400000 */
[----:B------:R-:W4:Y:S01]  /*e150*/  LDL.LU R221, [R1+0x58] ;  /* 0x0000580001dd7983 */ /* 0x000f220000300800 */
[----:B-1----:R-:W-:Y:S01]  /*e160*/  F2FP.SATFINITE.E4M3.F32.PACK_AB_MERGE_C R5, RZ, R0, RZ ;  /* 0x00000000ff05723e */ /* 0x002fe200048070ff */
[----:B------:R-:W-:Y:S02]  /*e170*/  FMUL R3, R223, UR24 ;  /* 0x00000018df037c20 */ /* 0x000fe40008400000 */
[----:B------:R-:W4:Y:S01]  /*e180*/  LDL.LU R223, [R1+0x5c] ;  /* 0x00005c0001df7983 */ /* 0x000f220000300800 */
[----:B0-----:R-:W-:Y:S01]  /*e190*/  F2FP.SATFINITE.E4M3.F32.PACK_AB_MERGE_C R7, RZ, R2, RZ ;  /* 0x00000002ff07723e */ /* 0x001fe200048070ff */
[----:B------:R-:W-:Y:S01]  /*e1a0*/  FMUL R4, R222, UR24 ;  /* 0x00000018de047c20 */ /* 0x000fe20008400000 */
[----:B------:R-:W-:Y:S01]  /*e1b0*/  F2FP.SATFINITE.E4M3.F32.PACK_AB_MERGE_C R9, RZ, R3, RZ ;  /* 0x00000003ff09723e */ /* 0x000fe200048070ff */
[----:B------:R-:W4:Y:S04]  /*e1c0*/  LDL.LU R222, [R1+0x60] ;  /* 0x0000600001de7983 */ /* 0x000f280000300800 */
[----:B------:R0:W-:Y:S01]  /*e1d0*/  @!P4 STG.E.U8 desc[UR22][R26.64+0xd9], R5 ;  /* 0x0000d9051a00c986 */ /* 0x0001e2000c101116 */
[----:B--2---:R-:W-:-:S03]  /*e1e0*/  FMUL R0, R224, UR24 ;  /* 0x00000018e0007c20 */ /* 0x004fc60008400000 */
[----:B------:R-:W2:Y:S02]  /*e1f0*/  LDL.LU R224, [R1+0x64] ;  /* 0x0000640001e07983 */ /* 0x000ea40000300800 */
[----:B0-----:R-:W-:Y:S01]  /*e200*/  F2FP.SATFINITE.E4M3.F32.PACK_AB_MERGE_C R5, RZ, R0, RZ ;  /* 0x00000000ff05723e */ /* 0x001fe200048070ff */
[----:B---3--:R-:W-:Y:S02]  /*e210*/  FMUL R2, R225, UR24 ;  /* 0x00000018e1027c20 */ /* 0x008fe40008400000 */
[----:B------:R-:W3:Y:S01]  /*e220*/  LDL.LU R225, [R1+0x68] ;  /* 0x0000680001e17983 */ /* 0x000ee20000300800 */
[----:B----4-:R-:W-:-:S03]  /*e230*/  FMUL R3, R227, UR24 ;  /* 0x00000018e3037c20 */ /* 0x010fc60008400000 */
[----:B------:R-:W4:Y:S01]  /*e240*/  LDL.LU R227, [R1+0x6c] ;  /* 0x00006c0001e37983 */ /* 0x000f220000300800 */
[----:B------:R-:W-:-:S03]  /*e250*/  FMUL R0, R226, UR24 ;  /* 0x00000018e2007c20 */ /* 0x000fc60008400000 */
[----:B------:R-:W4:Y:S01]  /*e260*/  LDL.LU R226, [R1+0x70] ;  /* 0x0000700001e27983 */ /* 0x000f220000300800 */
[C---:B------:R-:W-:Y:S02]  /*e270*/  ISETP.LT.OR P3, PT, R34.reuse, 0xd9, !P0 ;  /* 0x000000d92200780c */ /* 0x040fe40004761670 */
[C---:B------:R-:W-:Y:S02]  /*e280*/  ISETP.LT.OR P5, PT, R34.reuse, 0xe1, !P1 ;  /* 0x000000e12200780c */ /* 0x040fe40004fa1670 */
[C---:B------:R-:W-:Y:S02]  /*e290*/  ISETP.LT.OR P6, PT, R34.reuse, 0xe2, !P1 ;  /* 0x000000e22200780c */ /* 0x040fe40004fc1670 */
[----:B------:R-:W-:-:S07]  /*e2a0*/  ISETP.LT.OR P4, PT, R34, 0xe2, !P0 ;  /* 0x000000e22200780c */ /* 0x000fce0004781670 */
[----:B------:R-:W-:Y:S01]  /*e2b0*/  @!P3 STG.E.U8 desc[UR22][R26.64+0xd8], R11 ;  /* 0x0000d80b1a00b986 */ /* 0x000fe2000c101116 */
[----:B------:R-:W-:-:S03]  /*e2c0*/  ISETP.LT.OR P3, PT, R34, 0xe1, !P0 ;  /* 0x000000e12200780c */ /* 0x000fc60004761670 */
[----:B------:R0:W-:Y:S01]  /*e2d0*/  @!P5 STG.E.U8 desc[UR22][R24.64+0xe0], R7 ;  /* 0x0000e0071800d986 */ /* 0x0001e2000c101116 */
[----:B------:R-:W-:-:S03]  /*e2e0*/  ISETP.LT.OR P5, PT, R34, 0xe9, !P1 ;  /* 0x000000e92200780c */ /* 0x000fc60004fa1670 */
[----:B------:R1:W-:Y:S01]  /*e2f0*/  @!P6 STG.E.U8 desc[UR22][R24.64+0xe1], R9 ;  /* 0x0000e1091800e986 */ /* 0x0003e2000c101116 */
[----:B------:R-:W-:Y:S02]  /*e300*/  ISETP.LT.OR P6, PT, R34, 0xea, !P1 ;  /* 0x000000ea2200780c */ /* 0x000fe40004fc1670 */
[----:B------:R-:W-:Y:S01]  /*e310*/  F2FP.SATFINITE.E4M3.F32.PACK_AB_MERGE_C R13, RZ, R4, RZ ;  /* 0x00000004ff0d723e */ /* 0x000fe200048070ff */
[----:B------:R1:W-:Y:S01]  /*e320*/  @!P4 STG.E.U8 desc[UR22][R26.64+0xe1], R5 ;  /* 0x0000e1051a00c986 */ /* 0x0003e2000c101116 */
[----:B0-----:R-:W-:-:S03]  /*e330*/  F2FP.SATFINITE.E4M3.F32.PACK_AB_MERGE_C R7, RZ, R2, RZ ;  /* 0x00000002ff07723e */ /* 0x001fc600048070ff */
[----:B------:R-:W-:Y:S01]  /*e340*/  @!P3 STG.E.U8 desc[UR22][R26.64+0xe0], R13 ;  /* 0x0000e00d1a00b986 */ /* 0x000fe2000c101116 */
[----:B-1----:R-:W-:-:S03]  /*e350*/  F2FP.SATFINITE.E4M3.F32.PACK_AB_MERGE_C R9, RZ, R3, RZ ;  /* 0x00000003ff09723e */ /* 0x002fc600048070ff */
[----:B------:R0:W-:Y:S01]  /*e360*/  @!P5 STG.E.U8 desc[UR22][R24.64+0xe8], R7 ;  /* 0x0000e8071800d986 */ /* 0x0001e2000c101116 */
[C---:B------:R-:W-:Y:S02]  /*e370*/  ISETP.LT.OR P3, PT, R34.reuse, 0xe9, !P0 ;  /* 0x000000e92200780c */ /* 0x040fe40004761670 */
[C---:B------:R-:W-:Y:S01]  /*e380*/  ISETP.LT.OR P4, PT, R34.reuse, 0xea, !P0 ;  /* 0x000000ea2200780c */ /* 0x040fe20004781670 */
[----:B------:R1:W-:Y:S01]  /*e390*/  @!P6 STG.E.U8 desc[UR22][R24.64+0xe9], R9 ;  /* 0x0000e9091800e986 */ /* 0x0003e2000c101116 */
[----:B------:R-:W-:Y:S01]  /*e3a0*/  ISETP.LT.OR P5, PT, R34, 0xf1, !P1 ;  /* 0x000000f12200780c */ /* 0x000fe20004fa1670 */
[----:B------:R-:W-:Y:S01]  /*e3b0*/  FMUL R2, R218, UR24 ;  /* 0x00000018da027c20 */ /* 0x000fe20008400000 */
[----:B------:R-:W-:Y:S02]  /*e3c0*/  ISETP.LT.OR P6, PT, R34, 0xf2, !P1 ;  /* 0x000000f22200780c */ /* 0x000fe40004fc1670 */
[----:B------:R-:W-:Y:S02]  /*e3d0*/  F2FP.SATFINITE.E4M3.F32.PACK_AB_MERGE_C R11, RZ, R0, RZ ;  /* 0x00000000ff0b723e */ /* 0x000fe400048070ff */
[----:B------:R-:W-:-:S03]  /*e3e0*/  F2FP.SATFINITE.E4M3.F32.PACK_AB_MERGE_C R5, RZ, R2, RZ ;  /* 0x00000002ff05723e */ /* 0x000fc600048070ff */
[----:B------:R-:W-:Y:S01]  /*e3f0*/  @!P3 STG.E.U8 desc[UR22][R26.64+0xe8], R11 ;  /* 0x0000e80b1a00b986 */ /* 0x000fe2000c101116 */
[----:B------:R-:W-:-:S03]  /*e400*/  ISETP.LT.OR P3, PT, R34, 0xf1, !P0 ;  /* 0x000000f12200780c */ /* 0x000fc60004761670 */
[----:B------:R-:W-:Y:S01]  /*e410*/  @!P4 STG.E.U8 desc[UR22][R26.64+0xe9], R5 ;  /* 0x0000e9051a00c986 */ /* 0x000fe2000c101116 */
[C---:B------:R-:W-:Y:S02]  /*e420*/  ISETP.LT.OR P4, PT, R34.reuse, 0xf9, !P1 ;  /* 0x000000f92200780c */ /* 0x040fe40004f81670 */
[----:B------:R-:W-:Y:S01]  /*e430*/  ISETP.LT.OR P1, PT, R34, 0xfa, !P1 ;  /* 0x000000fa2200780c */ /* 0x000fe20004f21670 */
[----:B------:R-:W-:Y:S01]  /*e440*/  FMUL R0, R220, UR24 ;  /* 0x00000018dc007c20 */ /* 0x000fe20008400000 */
[----:B------:R-:W-:-:S04]  /*e450*/  FMUL R3, R221, UR24 ;  /* 0x00000018dd037c20 */ /* 0x000fc80008400000 */
[----:B0-----:R-:W-:Y:S02]  /*e460*/  F2FP.SATFINITE.E4M3.F32.PACK_AB_MERGE_C R7, RZ, R0, RZ ;  /* 0x00000000ff07723e */ /* 0x001fe400048070ff */
[----:B-1----:R-:W-:Y:S01]  /*e470*/  F2FP.SATFINITE.E4M3.F32.PACK_AB_MERGE_C R9, RZ, R3, RZ ;  /* 0x00000003ff09723e */ /* 0x002fe200048070ff */
[----:B------:R-:W-:Y:S02]  /*e480*/  FMUL R0, R223, UR24 ;  /* 0x00000018df007c20 */ /* 0x000fe40008400000 */
[----:B------:R0:W-:Y:S01]  /*e490*/  @!P5 STG.E.U8 desc[UR22][R24.64+0xf0], R7 ;  /* 0x0000f0071800d986 */ /* 0x0001e2000c101116 */
[----:B------:R-:W-:-:S03]  /*e4a0*/  ISETP.LT.OR P5, PT, R34, 0xf2, !P0 ;  /* 0x000000f22200780c */ /* 0x000fc600047a1670 */
[----:B------:R1:W-:Y:S01]  /*e4b0*/  @!P6 STG.E.U8 desc[UR22][R24.64+0xf1], R9 ;  /* 0x0000f1091800e986 */ /* 0x0003e2000c101116 */
[----:B------:R-:W-:Y:S02]  /*e4c0*/  ISETP.LT.OR P6, PT, R34, 0xf9, !P0 ;  /* 0x000000f92200780c */ /* 0x000fe400047c1670 */
[----:B------:R-:W-:Y:S01]  /*e4d0*/  F2FP.SATFINITE.E4M3.F32.PACK_AB_MERGE_C R13, RZ, R0, RZ ;  /* 0x00000000ff0d723e */ /* 0x000fe200048070ff */
[----:B------:R-:W-:Y:S01]  /*e4e0*/  FMUL R0, R222, UR24 ;  /* 0x00000018de007c20 */ /* 0x000fe20008400000 */
[----:B------:R-:W-:Y:S01]  /*e4f0*/  ISETP.LT.OR P0, PT, R34, 0xfa, !P0 ;  /* 0x000000fa2200780c */ /* 0x000fe20004701670 */
[----:B--2---:R-:W-:-:S03]  /*e500*/  FMUL R2, R224, UR24 ;  /* 0x00000018e0027c20 */ /* 0x004fc60008400000 */
[----:B0-----:R-:W-:Y:S02]  /*e510*/  F2FP.SATFINITE.E4M3.F32.PACK_AB_MERGE_C R7, RZ, R0, RZ ;  /* 0x00000000ff07723e */ /* 0x001fe400048070ff */
[----:B-1----:R-:W-:Y:S01]  /*e520*/  F2FP.SATFINITE.E4M3.F32.PACK_AB_MERGE_C R9, RZ, R2, RZ ;  /* 0x00000002ff09723e */ /* 0x002fe200048070ff */
[----:B---3--:R-:W-:Y:S01]  /*e530*/  FMUL R3, R225, UR24 ;  /* 0x00000018e1037c20 */ /* 0x008fe20008400000 */
[----:B----4-:R-:W-:Y:S01]  /*e540*/  FMUL R4, R227, UR24 ;  /* 0x00000018e3047c20 */ /* 0x010fe20008400000 */
[----:B------:R-:W-:-:S03]  /*e550*/  FMUL R5, R226, UR24 ;  /* 0x00000018e2057c20 */ /* 0x000fc60008400000 */
[----:B------:R-:W-:Y:S02]  /*e560*/  F2FP.SATFINITE.E4M3.F32.PACK_AB_MERGE_C R3, RZ, R3, RZ ;  /* 0x00000003ff03723e */ /* 0x000fe400048070ff */
[----:B------:R-:W-:Y:S02]  /*e570*/  F2FP.SATFINITE.E4M3.F32.PACK_AB_MERGE_C R11, RZ, R4, RZ ;  /* 0x00000004ff0b723e */ /* 0x000fe400048070ff */
[----:B------:R-:W-:Y:S01]  /*e580*/  F2FP.SATFINITE.E4M3.F32.PACK_AB_MERGE_C R5, RZ, R5, RZ ;  /* 0x00000005ff05723e */ /* 0x000fe200048070ff */
[----:B------:R0:W-:Y:S04]  /*e590*/  @!P3 STG.E.U8 desc[UR22][R26.64+0xf0], R13 ;  /* 0x0000f00d1a00b986 */ /* 0x0001e8000c101116 */
[----:B------:R0:W-:Y:S04]  /*e5a0*/  @!P5 STG.E.U8 desc[UR22][R26.64+0xf1], R7 ;  /* 0x0000f1071a00d986 */ /* 0x0001e8000c101116 */
[----:B------:R0:W-:Y:S04]  /*e5b0*/  @!P4 STG.E.U8 desc[UR22][R24.64+0xf8], R9 ;  /* 0x0000f8091800c986 */ /* 0x0001e8000c101116 */
[----:B------:R0:W-:Y:S04]  /*e5c0*/  @!P1 STG.E.U8 desc[UR22][R24.64+0xf9], R3 ;  /* 0x0000f90318009986 */ /* 0x0001e8000c101116 */
[----:B------:R0:W-:Y:S04]  /*e5d0*/  @!P6 STG.E.U8 desc[UR22][R26.64+0xf8], R11 ;  /* 0x0000f80b1a00e986 */ /* 0x0001e8000c101116 */
[----:B------:R0:W-:Y:S02]  /*e5e0*/  @!P0 STG.E.U8 desc[UR22][R26.64+0xf9], R5 ;  /* 0x0000f9051a008986 */ /* 0x0001e4000c101116 */
.L_x_293:
[----:B------:R-:W-:Y:S05]  /*e5f0*/  BSYNC B0 ;  /* 0x0000000000007941 */ /* 0x000fea0003800000 */
.L_x_35:
[----:B------:R-:W2:Y:S01]  /*e600*/  LDL.LU R22, [R1+0x78] ;  /* 0x0000780001167983 */ /* 0x000ea20000300800 */
[----:B0----5:R-:W-:Y:S01]  /*e610*/  IMAD.U32 R3, RZ, RZ, UR18 ;  /* 0x00000012ff037e24 */ /* 0x021fe2000f8e00ff */
[----:B------:R-:W-:Y:S02]  /*e620*/  ULDC.64 UR6, c[0x0][0x650] ;  /* 0x0001940000067ab9 */ /* 0x000fe40000000a00 */
[----:B------:R-:W3:Y:S01]  /*e630*/  LDL.LU R19, [R1+0x7c] ;  /* 0x00007c0001137983 */ /* 0x000ee20000300800 */
[----:B------:R-:W-:Y:S01]  /*e640*/  IMAD.U32 R0, RZ, RZ, UR20 ;  /* 0x00000014ff007e24 */ /* 0x000fe2000f8e00ff */
[----:B------:R0:W-:Y:S01]  /*e650*/  SYNCS.ARRIVE.TRANS64.A1T0 RZ, [R3+UR28], RZ ;  /* 0x000000ff03ff79a7 */ /* 0x0001e2000810001c */
[----:B------:R-:W-:Y:S02]  /*e660*/  IMAD.U32 R2, RZ, RZ, UR20 ;  /* 0x00000014ff027e24 */ /* 0x000fe4000f8e00ff */
[----:B------:R-:W-:Y:S02]  /*e670*/  IMAD.MOV.U32 R4, RZ, RZ, -0x1 ;  /* 0xffffffffff047424 */ /* 0x000fe400078e00ff */
[----:B0-----:R-:W-:Y:S01]  /*e680*/  IMAD.U32 R3, RZ, RZ, UR15 ;  /* 0x0000000fff037e24 */ /* 0x001fe2000f8e00ff */
[----:B---3--:R-:W-:-:S02]  /*e690*/  LEA R19, P0, R0, R19, 0x1 ;  /* 0x0000001300137211 */ /* 0x008fc400078008ff */
[----:B------:R-:W-:Y:S02]  /*e6a0*/  PRMT R0, RZ, 0x7610, R0 ;  /* 0x00007610ff007816 */ /* 0x000fe40000000000 */
[----:B--2---:R-:W-:Y:S01]  /*e6b0*/  LEA.HI.X R22, R2, R22, R3, 0x1, P0 ;  /* 0x0000001602167211 */ /* 0x004fe200000f0c03 */
[----:B------:R-:W-:Y:S01]  /*e6c0*/  IMAD.MOV.U32 R2, RZ, RZ, -0x1 ;  /* 0xffffffffff027424 */ /* 0x000fe200078e00ff */
[----:B------:R0:W-:Y:S01]  /*e6d0*/  STL [R1+0x7c], R19 ;  /* 0x00007c1301007387 */ /* 0x0001e20000100800 */
[----:B------:R-:W-:Y:S01]  /*e6e0*/  IMAD.MOV.U32 R3, RZ, RZ, -0x1 ;  /* 0xffffffffff037424 */ /* 0x000fe200078e00ff */
[----:B------:R-:W-:Y:S02]  /*e6f0*/  ISETP.GE.U32.AND P0, PT, R19, UR6, PT ;  /* 0x0000000613007c0c */ /* 0x000fe4000bf06070 */
[----:B------:R0:W-:Y:S02]  /*e700*/  STL [R1+0x78], R22 ;  /* 0x0000781601007387 */ /* 0x0001e40000100800 */
[----:B------:R-:W-:-:S02]  /*e710*/  ISETP.GE.U32.AND.EX P0, PT, R22, UR7, PT, P0 ;  /* 0x0000000716007c0c */ /* 0x000fc4000bf06100 */
[----:B------:R0:W-:Y:S04]  /*e720*/  STL [R1+0x80], R4 ;  /* 0x0000800401007387 */ /* 0x0001e80000100800 */
[----:B------:R0:W-:Y:S04]  /*e730*/  STL [R1+0x74], R2 ;  /* 0x0000740201007387 */ /* 0x0001e80000100800 */
[----:B------:R0:W-:Y:S03]  /*e740*/  STL [R1+0x84], R3 ;  /* 0x0000840301007387 */ /* 0x0001e60000100800 */
[----:B------:R-:W-:Y:S05]  /*e750*/  @P0 BRA `(.L_x_294) ;  /* 0x0000000400740947 */ /* 0x000fea0003800000 */
[----:B------:R-:W2:Y:S01]  /*e760*/  S2R R14, SR_CTAID.X ;  /* 0x00000000000e7919 */ /* 0x000ea20000002500 */
[----:B------:R-:W3:Y:S01]  /*e770*/  LDC.64 R8, c[0x0][0x628] ;  /* 0x00018a00ff087b82 */ /* 0x000ee20000000a00 */
[----:B------:R-:W-:Y:S01]  /*e780*/  ULDC UR6, c[0x0][0x150] ;  /* 0x0000540000067ab9 */ /* 0x000fe20000000800 */
[----:B------:R-:W-:Y:S01]  /*e790*/  IMAD.MOV.U32 R6, RZ, RZ, R19 ;  /* 0x000000ffff067224 */ /* 0x000fe200078e0013 */
[----:B------:R-:W0:Y:S01]  /*e7a0*/  S2R R16, SR_CTAID.Y ;  /* 0x0000000000107919 */ /* 0x000e220000002600 */
[----:B------:R-:W-:-:S04]  /*e7b0*/  IMAD.MOV.U32 R7, RZ, RZ, R22 ;  /* 0x000000ffff077224 */ /* 0x000fc800078e0016 */
[----:B------:R-:W0:Y:S08]  /*e7c0*/  LDC R17, c[0x0][0x144] ;  /* 0x00005100ff117b82 */ /* 0x000e300000000800 */
[----:B------:R-:W0:Y:S08]  /*e7d0*/  LDC R10, c[0x0][0x630] ;  /* 0x00018c00ff0a7b82 */ /* 0x000e300000000800 */
[----:B------:R-:W0:Y:S01]  /*e7e0*/  LDC.64 R12, c[0x0][0x620] ;  /* 0x00018800ff0c7b82 */ /* 0x000e220000000a00 */
[----:B---3--:R-:W-:-:S04]  /*e7f0*/  ISETP.NE.U32.AND P0, PT, R8, RZ, PT ;  /* 0x000000ff0800720c */ /* 0x008fc80003f05070 */
[----:B------:R-:W-:Y:S02]  /*e800*/  ISETP.NE.AND.EX P0, PT, R9, RZ, PT, P0 ;  /* 0x000000ff0900720c */ /* 0x000fe40003f05300 */
[----:B--2---:R-:W-:-:S05]  /*e810*/  I2FP.F32.U32 R0, R14 ;  /* 0x0000000e00007245 */ /* 0x004fca0000201000 */
[----:B------:R-:W-:-:S04]  /*e820*/  FMUL R0, R0, UR6 ;  /* 0x0000000600007c20 */ /* 0x000fc80008400000 */
[----:B------:R2:W3:Y:S02]  /*e830*/  F2I.U32.TRUNC.NTZ R15, R0 ;  /* 0x00000000000f7305 */ /* 0x0004e4000020f000 */
[----:B------:R-:W-:Y:S05]  /*e840*/  @!P0 BRA `(.L_x_295) ;  /* 0x0000000000288947 */ /* 0x000fea0003800000 */
[----:B--2---:R-:W2:Y:S02]  /*e850*/  LDC R0, c[0x0][0x634] ;  /* 0x00018d00ff007b82 */ /* 0x004ea40000000800 */
[----:B--2---:R-:W-:-:S05]  /*e860*/  IADD3 R7, P0, R19, R0, RZ ;  /* 0x0000000013077210 */ /* 0x004fca0007f1e0ff */
[----:B------:R-:W-:-:S04]  /*e870*/  IMAD.X R11, RZ, RZ, R22, P0 ;  /* 0x000000ffff0b7224 */ /* 0x000fc800000e0616 */
[----:B0-----:R-:W-:-:S04]  /*e880*/  IMAD.WIDE.U32 R2, R11, R8, RZ ;  /* 0x000000080b027225 */ /* 0x001fc800078e00ff */
[----:B------:R-:W-:-:S04]  /*e890*/  IMAD.WIDE.U32 R4, P0, R7, R9, R2 ;  /* 0x0000000907047225 */ /* 0x000fc80007800002 */
[----:B------:R-:W-:-:S04]  /*e8a0*/  IMAD.WIDE.U32 R2, R7, R8, RZ ;  /* 0x0000000807027225 */ /* 0x000fc800078e00ff */
[----:B------:R-:W-:Y:S01]  /*e8b0*/  IMAD.X R7, RZ, RZ, RZ, P0 ;  /* 0x000000ffff077224 */ /* 0x000fe200000e06ff */
[----:B------:R-:W-:Y:S01]  /*e8c0*/  IADD3 RZ, P0, R3, R4, RZ ;  /* 0x0000000403ff7210 */ /* 0x000fe20007f1e0ff */
[----:B------:R-:W-:-:S04]  /*e8d0*/  IMAD.MOV.U32 R6, RZ, RZ, R5 ;  /* 0x000000ffff067224 */ /* 0x000fc800078e0005 */
[----:B------:R-:W-:-:S08]  /*e8e0*/  IMAD.WIDE.U32.X R6, R11, R9, R6, P0 ;  /* 0x000000090b067225 */ /* 0x000fd000000e0406 */
.L_x_295:
[-CC-:B0-----:R-:W-:Y:S01]  /*e8f0*/  SHF.R.U64 R11, R6, R10.reuse, R7.reuse ;  /* 0x0000000a060b7219 */ /* 0x181fe20000001207 */
[----:B------:R-:W0:Y:S01]  /*e900*/  LDC.64 R20, c[0x0][0x640] ;  /* 0x00019000ff147b82 */ /* 0x000e220000000a00 */
[----:B--2---:R-:W-:Y:S01]  /*e910*/  SHF.R.U32.HI R0, RZ, R10, R7 ;  /* 0x0000000aff007219 */ /* 0x004fe20000011607 */
[----:B------:R-:W-:Y:S01]  /*e920*/  IMAD.MOV.U32 R2, RZ, RZ, R19 ;  /* 0x000000ffff027224 */ /* 0x000fe200078e0013 */
[----:B------:R-:W-:Y:S01]  /*e930*/  IADD3 R5, P0, RZ, -R11, RZ ;  /* 0x8000000bff057210 */ /* 0x000fe20007f1e0ff */
[----:B---3--:R-:W-:Y:S01]  /*e940*/  IMAD.MOV R15, RZ, RZ, -R15 ;  /* 0x000000ffff0f7224 */ /* 0x008fe200078e0a0f */
[----:B------:R-:W-:Y:S01]  /*e950*/  ULDC UR6, c[0x0][0x154] ;  /* 0x0000550000067ab9 */ /* 0x000fe20000000800 */
[----:B------:R-:W-:Y:S02]  /*e960*/  IMAD.MOV.U32 R7, RZ, RZ, 0x1 ;  /* 0x00000001ff077424 */ /* 0x000fe400078e00ff */
[----:B------:R-:W2:Y:S01]  /*e970*/  LDC R4, c[0x0][0x618] ;  /* 0x00018600ff047b82 */ /* 0x000ea20000000800 */
[----:B------:R-:W-:-:S02]  /*e980*/  IMAD.X R3, RZ, RZ, ~R0, P0 ;  /* 0x000000ffff037224 */ /* 0x000fc400000e0e00 */
[----:B------:R-:W-:Y:S02]  /*e990*/  IMAD R17, R17, R15, R14 ;  /* 0x0000000f11117224 */ /* 0x000fe400078e020e */
[-C--:B------:R-:W-:Y:S02]  /*e9a0*/  IMAD R0, R3, R12.reuse, RZ ;  /* 0x0000000c03007224 */ /* 0x080fe400078e02ff */
[----:B------:R-:W-:Y:S01]  /*e9b0*/  IMAD.MOV.U32 R3, RZ, RZ, R22 ;  /* 0x000000ffff037224 */ /* 0x000fe200078e0016 */
[----:B------:R-:W3:Y:S01]  /*e9c0*/  LDC R6, c[0x0][0x608] ;  /* 0x00018200ff067b82 */ /* 0x000ee20000000800 */
[----:B------:R-:W-:-:S04]  /*e9d0*/  IMAD.WIDE.U32 R2, R5, R12, R2 ;  /* 0x0000000c05027225 */ /* 0x000fc800078e0002 */
[----:B------:R-:W-:-:S03]  /*e9e0*/  IMAD R5, R5, R13, R0 ;  /* 0x0000000d05057224 */ /* 0x000fc600078e0200 */
[----:B------:R-:W5:Y:S01]  /*e9f0*/  LDC R18, c[0x0][0x658] ;  /* 0x00019600ff127b82 */ /* 0x000f620000000800 */
[----:B------:R-:W-:Y:S01]  /*ea00*/  I2FP.F32.U32 R0, R16 ;  /* 0x0000001000007245 */ /* 0x000fe20000201000 */
[----:B------:R-:W-:Y:S01]  /*ea10*/  IMAD.IADD R3, R3, 0x1, R5 ;  /* 0x0000000103037824 */ /* 0x000fe200078e0205 */
[----:B0-----:R-:W-:Y:S01]  /*ea20*/  ISETP.NE.U32.AND P0, PT, R20, RZ, PT ;  /* 0x000000ff1400720c */ /* 0x001fe20003f05070 */
[----:B------:R-:W-:Y:S02]  /*ea30*/  IMAD.MOV.U32 R5, RZ, RZ, -0x1 ;  /* 0xffffffffff057424 */ /* 0x000fe400078e00ff */
[----:B------:R-:W-:Y:S02]  /*ea40*/  FMUL R0, R0, UR6 ;  /* 0x0000000600007c20 */ /* 0x000fe40008400000 */
[----:B------:R-:W0:Y:S01]  /*ea50*/  LDC R15, c[0x0][0x148] ;  /* 0x00005200ff0f7b82 */ /* 0x000e220000000800 */
[----:B--2---:R-:W-:Y:S01]  /*ea60*/  SHF.R.U64 R10, R2, R4, R3 ;  /* 0x00000004020a7219 */ /* 0x004fe20000001203 */
[----:B------:R2:W0:Y:S01]  /*ea70*/  F2I.U32.TRUNC.NTZ R13, R0 ;  /* 0x00000000000d7305 */ /* 0x000422000020f000 */
[----:B------:R-:W-:-:S02]  /*ea80*/  ISETP.NE.AND.EX P0, PT, R21, RZ, PT, P0 ;  /* 0x000000ff1500720c */ /* 0x000fc40003f05300 */
[----:B------:R-:W-:-:S03]  /*ea90*/  SHF.R.U32.HI R3, RZ, R4, R3 ;  /* 0x00000004ff037219 */ /* 0x000fc60000011603 */
[----:B------:R-:W0:Y:S01]  /*eaa0*/  LDC R14, c[0x0][0x600] ;  /* 0x00018000ff0e7b82 */ /* 0x000e220000000800 */
[-CC-:B---3--:R-:W-:Y:S02]  /*eab0*/  SHF.R.U64 R8, R10, R6.reuse, R3.reuse ;  /* 0x000000060a087219 */ /* 0x188fe40000001203 */
[----:B------:R-:W-:-:S05]  /*eac0*/  SHF.R.U32.HI R3, RZ, R6, R3 ;  /* 0x00000006ff037219 */ /* 0x000fca0000011603 */
[----:B------:R-:W3:Y:S01]  /*ead0*/  LDC R22, c[0x0][0x648] ;  /* 0x00019200ff167b82 */ /* 0x000ee20000000800 */
[-CC-:B-----5:R-:W-:Y:S02]  /*eae0*/  SHF.R.U64 R12, R8, R18.reuse, R3.reuse ;  /* 0x00000012080c7219 */ /* 0x1a0fe40000001203 */
[-C--:B------:R-:W-:Y:S02]  /*eaf0*/  SHF.L.U32 R5, R5, R18.reuse, RZ ;  /* 0x0000001205057219 */ /* 0x080fe400000006ff */
[-C--:B------:R-:W-:Y:S01]  /*eb00*/  SHF.R.U32.HI R3, RZ, R18.reuse, R3 ;  /* 0x00000012ff037219 */ /* 0x080fe20000011603 */
[----:B------:R-:W-:Y:S01]  /*eb10*/  IMAD.MOV.U32 R2, RZ, RZ, R12 ;  /* 0x000000ffff027224 */ /* 0x000fe200078e000c */
[----:B------:R-:W-:Y:S01]  /*eb20*/  SHF.L.U32 R18, R7, R18, RZ ;  /* 0x0000001207127219 */ /* 0x000fe200000006ff */
[----:B------:R-:W0:Y:S01]  /*eb30*/  LDC R23, c[0x0][0x638] ;  /* 0x00018e00ff177b82 */ /* 0x000e220000000800 */
[----:B------:R-:W-:-:S07]  /*eb40*/  LOP3.LUT R19, RZ, R5, RZ, 0x33, !PT ;  /* 0x00000005ff137212 */ /* 0x000fce00078e33ff */
[----:B-1--4-:R-:W1:Y:S01]  /*eb50*/  LDC R24, c[0x0][0x610] ;  /* 0x00018400ff187b82 */ /* 0x012e620000000800 */
[----:B--2---:R-:W-:Y:S05]  /*eb60*/  @!P0 BRA `(.L_x_296) ;  /* 0x0000000000288947 */ /* 0x004fea0003800000 */
        /* <DEDUP_REMOVED lines=10> */
.L_x_296:
[----:B---3--:R-:W-:Y:S01]  /*ec10*/  SHF.R.U64 R0, R2, R22, R3 ;  /* 0x0000001602007219 */ /* 0x008fe20000001203 */
[----:B0-----:R-:W-:Y:S01]  /*ec20*/  VIADD R7, R14, 0xffffffff ;  /* 0xffffffff0e077836 */ /* 0x001fe20000000000 */
[----:B------:R-:W-:Y:S01]  /*ec30*/  LOP3.LUT R5, R8, R19, RZ, 0xc0, !PT ;  /* 0x0000001308057212 */ /* 0x000fe200078ec0ff */
[----:B------:R-:W-:Y:S02]  /*ec40*/  IMAD.MOV R13, RZ, RZ, -R13 ;  /* 0x000000ffff0d7224 */ /* 0x000fe400078e0a0d */
[----:B------:R-:W-:Y:S02]  /*ec50*/  IMAD.MOV R3, RZ, RZ, -R0 ;  /* 0x000000ffff037224 */ /* 0x000fe400078e0a00 */
[----:B------:R-:W-:Y:S01]  /*ec60*/  IMAD R2, R18, R0, R5 ;  /* 0x0000000012027224 */ /* 0x000fe200078e0205 */
[----:B------:R-:W-:Y:S01]  /*ec70*/  LOP3.LUT R5, R10, R7, RZ, 0xc0, !PT ;  /* 0x000000070a057212 */ /* 0x000fe200078ec0ff */
[----:B------:R-:W-:Y:S02]  /*ec80*/  @P2 IMAD R17, R15, R13, R16 ;  /* 0x0000000d0f112224 */ /* 0x000fe400078e0210 */
[----:B------:R-:W-:-:S02]  /*ec90*/  IMAD R0, R3, R23, R12 ;  /* 0x0000001703007224 */ /* 0x000fc400078e020c */
[----:B------:R-:W-:Y:S02]  /*eca0*/  IMAD.MOV.U32 R4, RZ, RZ, 0x1 ;  /* 0x00000001ff047424 */ /* 0x000fe400078e00ff */
[----:B-1----:R-:W-:Y:S02]  /*ecb0*/  IMAD R2, R2, R24, R17 ;  /* 0x0000001802027224 */ /* 0x002fe400078e0211 */
[----:B------:R-:W-:Y:S01]  /*ecc0*/  IMAD R3, R0, R14, R5 ;  /* 0x0000000e00037224 */ /* 0x000fe200078e0205 */
[----:B------:R-:W-:-:S04]  /*ecd0*/  PRMT R0, R4, 0x7610, R0 ;  /* 0x0000761004007816 */ /* 0x000fc80000000000 */
[----:B------:R-:W-:Y:S02]  /*ece0*/  SEL R4, R3, R2, !P2 ;  /* 0x0000000203047207 */ /* 0x000fe40005000000 */
[----:B------:R-:W-:-:S03]  /*ecf0*/  SEL R2, R2, R3, !P2 ;  /* 0x0000000302027207 */ /* 0x000fc60005000000 */
[----:B------:R2:W-:Y:S04]  /*ed00*/  STL [R1+0x84], R4 ;  /* 0x0000840401007387 */ /* 0x0005e80000100800 */
[----:B------:R2:W-:Y:S04]  /*ed10*/  STL [R1+0x74], R11 ;  /* 0x0000740b01007387 */ /* 0x0005e80000100800 */
[----:B------:R2:W-:Y:S02]  /*ed20*/  STL [R1+0x80], R2 ;  /* 0x0000800201007387 */ /* 0x0005e40000100800 */
.L_x_294:
[----:B------:R-:W-:Y:S01]  /*ed30*/  LOP3.LUT P0, RZ, R0, 0xff, RZ, 0xc0, !PT ;  /* 0x000000ff00ff7812 */ /* 0x000fe2000780c0ff */
[----:B------:R-:W-:-:S12]  /*ed40*/  ULOP3.LUT UR29, UR29, 0x1, URZ, 0x3c, !UPT ;  /* 0x000000011d1d7892 */ /* 0x000fd8000f8e3c3f */
[----:B------:R-:W-:Y:S05]  /*ed50*/  @P0 BRA `(.L_x_297) ;  /* 0xffffff2400ec0947 */ /* 0x000fea000383ffff */
[----:B------:R-:W-:Y:S05]  /*ed60*/  EXIT ;  /* 0x000000000000794d */ /* 0x000fea0003800000 */
.L_x_13:
[----:B------:R-:W-:-:S08]  /*ed70*/  ISETP.NE.AND P0, PT, RZ, UR6, PT ;  /* 0x00000006ff007c0c */ /* 0x000fd0000bf05270 */
[----:B0123--:R-:W0:-:S00]  /*ed80*/  USETMAXREG.DEALLOC.CTAPOOL 0x28 ;  /* 0x00000028000079c8 */ /* 0x00fe0000080e0500 */
[----:B------:R-:W-:Y:S05]  /*ed90*/  @P0 EXIT ;  /* 0x000000000000094d */ /* 0x000fea0003800000 */
[----:B0-----:R-:W-:Y:S01]  /*eda0*/  LOP3.LUT P0, RZ, R0, 0xff, RZ, 0xc0, !PT ;  /* 0x000000ff00ff7812 */ /* 0x001fe2000780c0ff */
[----:B------:R-:W-:Y:S02]  /*edb0*/  IMAD.MOV.U32 R0, RZ, RZ, 0x1 ;  /* 0x00000001ff007424 */ /* 0x000fe400078e00ff */
[----:B------:R-:W-:-:S10]  /*edc0*/  IMAD.MOV.U32 R8, RZ, RZ, RZ ;  /* 0x000000ffff087224 */ /* 0x000fd400078e00ff */
[----:B------:R-:W-:Y:S05]  /*edd0*/  @!P0 BRA `(.L_x_298) ;  /* 0x0000000c00408947 */ /* 0x000fea0003800000 */
[----:B------:R-:W-:Y:S01]  /*ede0*/  LOP3.LUT P0, RZ, R2, 0x1f, RZ, 0xc0, !PT ;  /* 0x0000001f02ff7812 */ /* 0x000fe2000780c0ff */
[----:B------:R-:W-:Y:S01]  /*edf0*/  ULDC UR5, c[0x0][0x658] ;  /* 0x0001960000057ab9 */ /* 0x000fe20000000800 */
[----:B------:R-:W-:Y:S01]  /*ee00*/  UMOV UR6, 0xffffffff ;  /* 0xffffffff00067882 */ /* 0x000fe20000000000 */
[----:B------:R-:W-:Y:S01]  /*ee10*/  BSSY B0, `(.L_x_298) ;  /* 0x00000cc000007945 */ /* 0x000fe20003800000 */
[----:B------:R-:W-:Y:S01]  /*ee20*/  USHF.L.U32 UR6, UR6, UR5, URZ ;  /* 0x0000000506067299 */ /* 0x000fe2000800063f */
[C---:B------:R-:W-:Y:S01]  /*ee30*/  ISETP.NE.AND P3, PT, R3.reuse, RZ, PT ;  /* 0x000000ff0300720c */ /* 0x040fe20003f65270 */
[----:B------:R-:W-:Y:S01]  /*ee40*/  IMAD.MOV.U32 R9, RZ, RZ, 0x1 ;  /* 0x00000001ff097424 */ /* 0x000fe200078e00ff */
[----:B------:R-:W-:Y:S01]  /*ee50*/  ISETP.NE.OR P0, PT, R3, RZ, !P0 ;  /* 0x000000ff0300720c */ /* 0x000fe20004705670 */
[----:B------:R-:W-:Y:S01]  /*ee60*/  IMAD.MOV.U32 R0, RZ, RZ, 0x1 ;  /* 0x00000001ff007424 */ /* 0x000fe200078e00ff */
[----:B------:R-:W-:Y:S01]  /*ee70*/  ULDC UR4, c[0x0][0x600] ;  /* 0x0001800000047ab9 */ /* 0x000fe20000000800 */
[----:B------:R-:W-:Y:S01]  /*ee80*/  IMAD.MOV.U32 R8, RZ, RZ, RZ ;  /* 0x000000ffff087224 */ /* 0x000fe200078e00ff */
[----:B------:R-:W-:Y:S01]  /*ee90*/  UMOV UR7, 0x1 ;  /* 0x0000000100077882 */ /* 0x000fe20000000000 */
[----:B------:R-:W-:-:S02]  /*eea0*/  UIADD3 UR26, UR14, 0x1, URZ ;  /* 0x000000010e1a7890 */ /* 0x000fc4000fffe03f */
[----:B------:R-:W-:Y:S02]  /*eeb0*/  ULOP3.LUT UR27, UR13, 0x2, URZ, 0xfc, !UPT ;  /* 0x000000020d1b7892 */ /* 0x000fe4000f8efc3f */
[----:B------:R-:W-:Y:S02]  /*eec0*/  UIADD3 UR18, UR4, -0x1, URZ ;  /* 0xffffffff04127890 */ /* 0x000fe4000fffe03f */
[----:B------:R-:W-:Y:S02]  /*eed0*/  USHF.L.U32 UR22, UR7, UR5, URZ ;  /* 0x0000000507167299 */ /* 0x000fe4000800063f */
[----:B------:R-:W-:Y:S01]  /*eee0*/  ULOP3.LUT UR19, URZ, UR6, URZ, 0x33, !UPT ;  /* 0x000000063f137292 */ /* 0x000fe2000f8e333f */
[----:B------:R-:W-:-:S11]  /*eef0*/  ULDC.64 UR24, c[0x0][0x198] ;  /* 0x0000660000187ab9 */ /* 0x000fd60000000a00 */
.L_x_310:
[----:B------:R-:W-:-:S03]  /*ef00*/  UMOV UR4, 0xffffffff ;  /* 0xffffffff00047882 */ /* 0x000fc60000000000 */
[----:B01----:R-:W-:Y:S05]  /*ef10*/  BRA.DIV UR4, `(.L_x_299) ;  /* 0x0000000e04f87947 */ /* 0x003fea000b800000 */
[----:B------:R-:W-:-:S13]  /*ef20*/  ELECT P1, URZ, PT ;  /* 0x00000000003f782f */ /* 0x000fda0003820000 */
.L_x_322:
[----:B------:R-:W0:Y:S01]  /*ef30*/  LDC R2, c[0x0][0x28c] ;  /* 0x0000a300ff027b82 */ /* 0x000e220000000800 */
[----:B------:R-:W-:Y:S01]  /*ef40*/  BSSY B1, `(.L_x_300) ;  /* 0x000003b000017945 */ /* 0x000fe20003800000 */
[----:B0-----:R-:W-:-:S13]  /*ef50*/  ISETP.LT.OR P1, PT, R2, 0x1, !P1 ;  /* 0x000000010200780c */ /* 0x001fda0004f21670 */
[----:B------:R-:W-:Y:S05]  /*ef60*/  @P1 BRA `(.L_x_301) ;  /* 0x0000000000e01947 */ /* 0x000fea0003800000 */
[----:B------:R-:W2:Y:S04]  /*ef70*/  LDL.LU R4, [R1+0x84] ;  /* 0x0000840001047983 */ /* 0x000ea80000300800 */
[----:B------:R-:W3:Y:S01]  /*ef80*/  LDL.LU R3, [R1+0x80] ;  /* 0x0000800001037983 */ /* 0x000ee20000300800 */
[----:B------:R-:W-:Y:S02]  /*ef90*/  IMAD.MOV.U32 R12, RZ, RZ, RZ ;  /* 0x000000ffff0c7224 */ /* 0x000fe400078e00ff */
[----:B------:R-:W-:Y:S02]  /*efa0*/  IMAD.U32 R13, RZ, RZ, UR26 ;  /* 0x0000001aff0d7e24 */ /* 0x000fe4000f8e00ff */
[----:B------:R-:W-:Y:S02]  /*efb0*/  IMAD.MOV.U32 R2, RZ, RZ, R0 ;  /* 0x000000ffff027224 */ /* 0x000fe400078e0000 */
[----:B--2---:R-:W-:-:S02]  /*efc0*/  IMAD.SHL.U32 R6, R4, 0x100, RZ ;  /* 0x0000010004067824 */ /* 0x004fc400078e00ff */
[----:B---3--:R-:W-:Y:S02]  /*efd0*/  IMAD.SHL.U32 R7, R3, 0x40, RZ ;  /* 0x0000004003077824 */ /* 0x008fe400078e00ff */
[----:B------:R-:W-:-:S07]  /*efe0*/  IMAD.MOV.U32 R3, RZ, RZ, R8 ;  /* 0x000000ffff037224 */ /* 0x000fce00078e0008 */
.L_x_305:
[----:B------:R-:W0:Y:S01]  /*eff0*/  S2R R5, SR_CgaCtaId ;  /* 0x0000000000057919 */ /* 0x000e220000008800 */
[----:B------:R-:W-:-:S04]  /*f000*/  MOV R4, 0x400 ;  /* 0x0000040000047802 */ /* 0x000fc80000000f00 */
[----:B0-----:R-:W-:Y:S02]  /*f010*/  LEA R10, R5, R4, 0x18 ;  /* 0x00000004050a7211 */ /* 0x001fe400078ec0ff */
[----:B------:R-:W-:Y:S01]  /*f020*/  SHF.L.U32 R4, R2, 0x1f, RZ ;  /* 0x0000001f02047819 */ /* 0x000fe200000006ff */
[----:B------:R-:W0:Y:S02]  /*f030*/  @!P3 LDC R5, c[0x0][0x500] ;  /* 0x00014000ff05bb82 */ /* 0x000e240000000800 */
[----:B------:R-:W-:-:S04]  /*f040*/  IMAD R11, R3, 0x8, R10 ;  /* 0x00000008030b7824 */ /* 0x000fc800078e020a */
[----:B------:R-:W1:Y:S02]  /*f050*/  SYNCS.PHASECHK.TRANS64.TRYWAIT P1, [R11+URZ+0x18], R4 ;  /* 0x000018040b0075a7 */ /* 0x000e64000802017f */
[----:B-1----:R-:W-:Y:S05]  /*f060*/  @!P1 BRA `(.L_x_302) ;  /* 0x0000000c00c49947 */ /* 0x002fea0003800000 */
.L_x_323:
[----:B------:R-:W-:Y:S01]  /*f070*/  UPRMT UR4, UR27, 0x9910, URZ ;  /* 0x000099101b047896 */ /* 0x000fe2000800003f */
[----:B0-----:R0:W-:Y:S03]  /*f080*/  @!P3 SYNCS.ARRIVE.TRANS64 RZ, [R11+URZ], R5 ;  /* 0x000000050bffb9a7 */ /* 0x0011e6000800003f */
[----:B------:R-:W-:-:S06]  /*f090*/  UISETP.NE.AND UP0, UPT, UR4, 0x2, UPT ;  /* 0x000000020400788c */ /* 0x000fcc000bf05270 */
[----:B------:R-:W-:-:S13]  /*f0a0*/  PLOP3.LUT P1, PT, PT, PT, UP0, 0x80, 0x0 ;  /* 0x000000000000781c */ /* 0x000fda0003f2f008 */
[----:B0-----:R-:W-:Y:S05]  /*f0b0*/  @P1 BRA `(.L_x_303) ;  /* 0x0000000000041947 */ /* 0x001fea0003800000 */
[----:B------:R-:W-:Y:S01]  /*f0c0*/  BPT.TRAP 0x1 ;  /* 0x000000040000795c */ /* 0x000fe20000300000 */
.L_x_303:
[----:B------:R-:W-:Y:S05]  /*f0d0*/  @P0 BRA `(.L_x_304) ;  /* 0x0000000000040947 */ /* 0x000fea0003800000 */
[----:B------:R-:W-:Y:S01]  /*f0e0*/  BPT.TRAP 0x1 ;  /* 0x000000040000795c */ /* 0x000fe20000300000 */
.L_x_304:
[----:B------:R-:W2:Y:S01]  /*f0f0*/  LDL R5, [R1+0x74] ;  /* 0x0000740001057983 */ /* 0x000ea20000100800 */
[--C-:B-1----:R-:W-:Y:S01]  /*f100*/  IMAD R4, R3, 0x1000, R10.reuse ;  /* 0x0000100003047824 */ /* 0x102fe200078e020a */
[----:B------:R-:W-:Y:S01]  /*f110*/  R2UR UR9, R11 ;  /* 0x000000000b0972ca */ /* 0x000fe200000e0000 */
[----:B------:R-:W-:Y:S01]  /*f120*/  IMAD R10, R3, 0x4000, R10 ;  /* 0x00004000030a7824 */ /* 0x000fe200078e020a */
[----:B------:R-:W-:Y:S01]  /*f130*/  UIADD3 UR4, UP0, UR24, 0xf0, URZ ;  /* 0x000000f018047890 */ /* 0x000fe2000ff1e03f */
[----:B------:R-:W-:Y:S01]  /*f140*/  VIADD R13, R13, 0xffffffff ;  /* 0xffffffff0d0d7836 */ /* 0x000fe20000000000 */
[----:B------:R-:W-:Y:S01]  /*f150*/  R2UR UR5, R4 ;  /* 0x00000000040572ca */ /* 0x000fe200000e0000 */
[----:B------:R-:W-:Y:S01]  /*f160*/  UIADD3 UR28, UP1, UR24, 0x1f0, URZ ;  /* 0x000001f0181c7890 */ /* 0x000fe2000ff3e03f */
[----:B------:R-:W-:Y:S01]  /*f170*/  R2UR UR8, R10 ;  /* 0x000000000a0872ca */ /* 0x000fe200000e0000 */
[----:B------:R-:W-:Y:S01]  /*f180*/  VIADD R3, R3, 0x1 ;  /* 0x0000000103037836 */ /* 0x000fe20000000000 */
[----:B------:R-:W-:Y:S01]  /*f190*/  R2UR UR11, R7 ;  /* 0x00000000070b72ca */ /* 0x000fe200000e0000 */
[----:B------:R-:W-:Y:S01]  /*f1a0*/  UIADD3.X UR29, URZ, UR25, URZ, UP1, !UPT ;  /* 0x000000193f1d7290 */ /* 0x000fe20008ffe43f */
[----:B------:R-:W-:Y:S01]  /*f1b0*/  R2UR UR10, R12 ;  /* 0x000000000c0a72ca */ /* 0x000fe200000e0000 */
[----:B------:R-:W-:Y:S01]  /*f1c0*/  UMOV UR6, 0x0 ;  /* 0x0000000000067882 */ /* 0x000fe20000000000 */
[----:B------:R-:W-:Y:S01]  /*f1d0*/  R2UR UR23, R6 ;  /* 0x00000000061772ca */ /* 0x000fe200000e0000 */
[----:B------:R-:W-:Y:S01]  /*f1e0*/  UMOV UR7, 0x10000000 ;  /* 0x1000000000077882 */ /* 0x000fe20000000000 */
[----:B------:R-:W-:Y:S01]  /*f1f0*/  ISETP.GT.AND P4, PT, R13, 0x1, PT ;  /* 0x000000010d00780c */ /* 0x000fe20003f84270 */
[----:B------:R-:W-:Y:S01]  /*f200*/  VIADD R12, R12, 0x40 ;  /* 0x000000400c0c7836 */ /* 0x000fe20000000000 */
[----:B------:R-:W-:Y:S01]  /*f210*/  ISETP.NE.AND P1, PT, R3, 0x3, PT ;  /* 0x000000030300780c */ /* 0x000fe20003f25270 */
[----:B------:R-:W-:-:S02]  /*f220*/  UIADD3 UR16, UR5, 0x100, URZ ;  /* 0x0000010005107890 */ /* 0x000fc4000fffe03f */
[----:B------:R-:W-:Y:S01]  /*f230*/  UIADD3.X UR5, URZ, UR25, URZ, UP0, !UPT ;  /* 0x000000193f057290 */ /* 0x000fe200087fe43f */
[----:B------:R-:W-:Y:S01]  /*f240*/  SEL R3, R3, RZ, P1 ;  /* 0x000000ff03037207 */ /* 0x000fe20000800000 */
[----:B------:R-:W-:-:S03]  /*f250*/  UIADD3 UR17, UR8, 0x3100, URZ ;  /* 0x0000310008117890 */ /* 0x000fc6000fffe03f */
[----:B------:R-:W-:Y:S01]  /*f260*/  UMOV UR8, UR16 ;  /* 0x0000001000087c82 */ /* 0x000fe20008000000 */
[----:B--2---:R-:W-:Y:S02]  /*f270*/  R2UR UR12, R5 ;  /* 0x00000000050c72ca */ /* 0x004fe400000e0000 */
[----:B------:R-:W-:-:S04]  /*f280*/  SEL R5, RZ, 0x1, P1 ;  /* 0x00000001ff057807 */ /* 0x000fc80000800000 */
[----:B------:R-:W-:-:S07]  /*f290*/  LOP3.LUT R2, R2, R5, RZ, 0x3c, !PT ;  /* 0x0000000502027212 */ /* 0x000fce00078e3cff */
[----:B------:R0:W-:Y:S02]  /*f2a0*/  UTMALDG.3D [UR8], [UR4], desc[UR6] ;  /* 0x00000608040075b4 */ /* 0x0001e40008011000 */
[----:B0-----:R-:W-:Y:S01]  /*f2b0*/  UMOV UR8, UR17 ;  /* 0x0000001100087c82 */ /* 0x001fe20008000000 */
[----:B------:R-:W-:Y:S02]  /*f2c0*/  UMOV UR11, UR23 ;  /* 0x00000017000b7c82 */ /* 0x000fe40008000000 */
[----:B------:R0:W-:Y:S02]  /*f2d0*/  UTMALDG.3D [UR8], [UR28], desc[UR6] ;  /* 0x000006081c0075b4 */ /* 0x0001e40008011000 */
[----:B0-----:R-:W-:Y:S05]  /*f2e0*/  @P4 BRA `(.L_x_305) ;  /* 0xfffffffc00404947 */ /* 0x001fea000383ffff */
.L_x_301:
[----:B------:R-:W-:Y:S05]  /*f2f0*/  BSYNC B1 ;  /* 0x0000000000017941 */ /* 0x000fea0003800000 */
.L_x_300:
[----:B------:R-:W2:Y:S01]  /*f300*/  LDL.LU R15, [R1+0x78] ;  /* 0x00007800010f7983 */ /* 0x000ea20000300800 */
[----:B------:R-:W-:Y:S01]  /*f310*/  LOP3.LUT P5, RZ, R9, 0xff, RZ, 0xc0, !PT ;  /* 0x000000ff09ff7812 */ /* 0x000fe200078ac0ff */
[----:B------:R-:W-:Y:S01]  /*f320*/  VIADD R8, R8, UR14 ;  /* 0x0000000e08087c36 */ /* 0x000fe20008000000 */
[----:B------:R-:W-:Y:S01]  /*f330*/  UISETP.GE.U32.AND UP0, UPT, UR14, 0x3, UPT ;  /* 0x000000030e00788c */ /* 0x000fe2000bf06070 */
[----:B------:R-:W3:Y:S01]  /*f340*/  LDL.LU R14, [R1+0x7c] ;  /* 0x00007c00010e7983 */ /* 0x000ee20000300800 */
[----:B------:R-:W-:Y:S01]  /*f350*/  IMAD.U32 R5, RZ, RZ, UR14 ;  /* 0x0000000eff057e24 */ /* 0x000fe2000f8e00ff */
[----:B------:R-:W-:Y:S01]  /*f360*/  ULDC.64 UR4, c[0x0][0x650] ;  /* 0x0001940000047ab9 */ /* 0x000fe20000000a00 */
[----:B------:R-:W-:Y:S01]  /*f370*/  ISETP.GT.U32.AND P1, PT, R8, 0x2, PT ;  /* 0x000000020800780c */ /* 0x000fe20003f24070 */
[----:B------:R-:W-:Y:S01]  /*f380*/  BSSY B1, `(.L_x_306) ;  /* 0x0000072000017945 */ /* 0x000fe20003800000 */
[----:B------:R-:W-:Y:S02]  /*f390*/  PLOP3.LUT P4, PT, PT, PT, UP0, 0x80, 0x0 ;  /* 0x000000000000781c */ /* 0x000fe40003f8f008 */
[----:B------:R-:W-:-:S02]  /*f3a0*/  ISETP.LT.U32.AND P1, PT, R5, 0x3, P1 ;  /* 0x000000030500780c */ /* 0x000fc40000f21070 */
[----:B------:R-:W-:Y:S01]  /*f3b0*/  PRMT R9, RZ, 0x7610, R9 ;  /* 0x00007610ff097816 */ /* 0x000fe20000000009 */
[----:B------:R-:W0:Y:S01]  /*f3c0*/  @P5 S2R R3, SR_CgaCtaId ;  /* 0x0000000000035919 */ /* 0x000e220000008800 */
[----:B------:R-:W-:-:S04]  /*f3d0*/  @P5 MOV R2, 0x400 ;  /* 0x0000040000025802 */ /* 0x000fc80000000f00 */
[----:B0-----:R-:W-:Y:S01]  /*f3e0*/  @P5 LEA R4, R3, R2, 0x18 ;  /* 0x0000000203045211 */ /* 0x001fe200078ec0ff */
[----:B------:R-:W-:-:S03]  /*f3f0*/  IMAD.WIDE.U32 R2, R8, -0x55555555, RZ ;  /* 0xaaaaaaab08027825 */ /* 0x000fc600078e00ff */
[----:B------:R0:W-:Y:S02]  /*f400*/  @P5 SYNCS.ARRIVE.TRANS64.A1T0 RZ, [R4+URZ+0x68], RZ ;  /* 0x000068ff04ff59a7 */ /* 0x0001e4000810003f */
[----:B------:R-:W-:Y:S02]  /*f410*/  SHF.R.U32.HI R5, RZ, 0x1, R3 ;  /* 0x00000001ff057819 */ /* 0x000fe40000011603 */
[----:B------:R-:W-:Y:S02]  /*f420*/  SEL R3, RZ, 0x1, !P1 ;  /* 0x00000001ff037807 */ /* 0x000fe40004800000 */
[----:B------:R-:W-:Y:S01]  /*f430*/  PRMT R2, RZ, 0x7610, R2 ;  /* 0x00007610ff027816 */ /* 0x000fe20000000002 */
[----:B------:R-:W-:Y:S01]  /*f440*/  IMAD R8, R5, -0x3, R8 ;  /* 0xfffffffd05087824 */ /* 0x000fe200078e0208 */
[----:B------:R-:W-:Y:S01]  /*f450*/  LOP3.LUT R0, R0, R3, RZ, 0x3c, !PT ;  /* 0x0000000300007212 */ /* 0x000fe200078e3cff */
[----:B0-----:R-:W-:Y:S02]  /*f460*/  IMAD.MOV.U32 R4, RZ, RZ, -0x1 ;  /* 0xffffffffff047424 */ /* 0x001fe400078e00ff */
[----:B------:R-:W-:Y:S01]  /*f470*/  IMAD.MOV.U32 R3, RZ, RZ, -0x1 ;  /* 0xffffffffff037424 */ /* 0x000fe200078e00ff */
[----:B------:R-:W-:Y:S01]  /*f480*/  @P4 LOP3.LUT R0, R0, 0x1, R5, 0x78, !PT ;  /* 0x0000000100004812 */ /* 0x000fe200078e7805 */
[----:B------:R-:W-:Y:S01]  /*f490*/  IMAD.MOV.U32 R5, RZ, RZ, -0x1 ;  /* 0xffffffffff057424 */ /* 0x000fe200078e00ff */
[----:B---3--:R-:W-:-:S04]  /*f4a0*/  IADD3 R14, P5, R14, UR20, RZ ;  /* 0x000000140e0e7c10 */ /* 0x008fc8000ffbe0ff */
[----:B--2---:R-:W-:Y:S01]  /*f4b0*/  IADD3.X R15, R15, UR15, RZ, P5, !PT ;  /* 0x0000000f0f0f7c10 */ /* 0x004fe2000affe4ff */
[----:B------:R0:W-:Y:S01]  /*f4c0*/  STL [R1+0x7c], R14 ;  /* 0x00007c0e01007387 */ /* 0x0001e20000100800 */
[----:B------:R-:W-:-:S03]  /*f4d0*/  ISETP.GE.U32.AND P1, PT, R14, UR4, PT ;  /* 0x000000040e007c0c */ /* 0x000fc6000bf26070 */
[----:B------:R0:W-:Y:S01]  /*f4e0*/  STL [R1+0x78], R15 ;  /* 0x0000780f01007387 */ /* 0x0001e20000100800 */
[----:B------:R-:W-:-:S03]  /*f4f0*/  ISETP.GE.U32.AND.EX P1, PT, R15, UR5, PT, P1 ;  /* 0x000000050f007c0c */ /* 0x000fc6000bf26110 */
[----:B------:R0:W-:Y:S04]  /*f500*/  STL [R1+0x80], R5 ;  /* 0x0000800501007387 */ /* 0x0001e80000100800 */
[----:B------:R0:W-:Y:S04]  /*f510*/  STL [R1+0x84], R4 ;  /* 0x0000840401007387 */ /* 0x0001e80000100800 */
[----:B------:R0:W-:Y:S02]  /*f520*/  STL [R1+0x74], R3 ;  /* 0x0000740301007387 */ /* 0x0001e40000100800 */
[----:B------:R-:W-:Y:S05]  /*f530*/  @P1 BRA `(.L_x_307) ;  /* 0x0000000400581947 */ /* 0x000fea0003800000 */
[----:B------:R-:W-:Y:S01]  /*f540*/  ULDC.64 UR4, c[0x0][0x628] ;  /* 0x00018a0000047ab9 */ /* 0x000fe20000000a00 */
[----:B------:R-:W1:Y:S01]  /*f550*/  S2R R12, SR_CTAID.X ;  /* 0x00000000000c7919 */ /* 0x000e620000002500 */
[----:B------:R-:W-:Y:S01]  /*f560*/  ISETP.NE.U32.AND P1, PT, RZ, UR4, PT ;  /* 0x00000004ff007c0c */ /* 0x000fe2000bf25070 */
[----:B------:R-:W-:Y:S01]  /*f570*/  ULDC UR7, c[0x0][0x630] ;  /* 0x00018c0000077ab9 */ /* 0x000fe20000000800 */
[----:B------:R-:W-:Y:S01]  /*f580*/  IMAD.MOV.U32 R2, RZ, RZ, R14 ;  /* 0x000000ffff027224 */ /* 0x000fe200078e000e */
[----:B------:R-:W2:Y:S01]  /*f590*/  S2R R10, SR_CTAID.Y ;  /* 0x00000000000a7919 */ /* 0x000ea20000002600 */
[----:B------:R-:W-:Y:S01]  /*f5a0*/  ISETP.NE.AND.EX P1, PT, RZ, UR5, PT, P1 ;  /* 0x00000005ff007c0c */ /* 0x000fe2000bf25310 */
[----:B0-----:R-:W-:-:S12]  /*f5b0*/  IMAD.MOV.U32 R3, RZ, RZ, R15 ;  /* 0x000000ffff037224 */ /* 0x001fd800078e000f */
[----:B------:R-:W-:Y:S05]  /*f5c0*/  @!P1 BRA `(.L_x_308) ;  /* 0x0000000000289947 */ /* 0x000fea0003800000 */
[----:B------:R-:W-:Y:S02]  /*f5d0*/  ULDC UR6, c[0x0][0x634] ;  /* 0x00018d0000067ab9 */ /* 0x000fe40000000800 */
[----:B------:R-:W-:-:S05]  /*f5e0*/  IADD3 R7, P1, R14, UR6, RZ ;  /* 0x000000060e077c10 */ /* 0x000fca000ff3e0ff */
[----:B------:R-:W-:-:S04]  /*f5f0*/  IMAD.X R11, RZ, RZ, R15, P1 ;  /* 0x000000ffff0b7224 */ /* 0x000fc800008e060f */
[----:B------:R-:W-:-:S04]  /*f600*/  IMAD.WIDE.U32 R4, R11, UR4, RZ ;  /* 0x000000040b047c25 */ /* 0x000fc8000f8e00ff */
[----:B------:R-:W-:-:S04]  /*f610*/  IMAD.WIDE.U32 R4, P1, R7, UR5, R4 ;  /* 0x0000000507047c25 */ /* 0x000fc8000f820004 */
[----:B------:R-:W-:-:S04]  /*f620*/  IMAD.WIDE.U32 R6, R7, UR4, RZ ;  /* 0x0000000407067c25 */ /* 0x000fc8000f8e00ff */
[----:B------:R-:W-:Y:S01]  /*f630*/  IMAD.X R3, RZ, RZ, RZ, P1 ;  /* 0x000000ffff037224 */ /* 0x000fe200008e06ff */
[----:B------:R-:W-:Y:S01]  /*f640*/  IADD3 RZ, P1, R7, R4, RZ ;  /* 0x0000000407ff7210 */ /* 0x000fe20007f3e0ff */
[----:B------:R-:W-:-:S04]  /*f650*/  IMAD.MOV.U32 R2, RZ, RZ, R5 ;  /* 0x000000ffff027224 */ /* 0x000fc800078e0005 */
[----:B------:R-:W-:-:S08]  /*f660*/  IMAD.WIDE.U32.X R2, R11, UR5, R2, P1 ;  /* 0x000000050b027c25 */ /* 0x000fd000088e0402 */
.L_x_308:
[--C-:B------:R-:W-:Y:S01]  /*f670*/  SHF.R.U64 R11, R2, UR7, R3.reuse ;  /* 0x00000007020b7c19 */ /* 0x100fe20008001203 */
[----:B------:R-:W-:Y:S01]  /*f680*/  ULDC.64 UR4, c[0x0][0x620] ;  /* 0x0001880000047ab9 */ /* 0x000fe20000000a00 */
[----:B------:R-:W-:Y:S01]  /*f690*/  SHF.R.U32.HI R2, RZ, UR7, R3 ;  /* 0x00000007ff027c19 */ /* 0x000fe20008011603 */
[----:B------:R-:W-:Y:S01]  /*f6a0*/  IMAD.MOV.U32 R3, RZ, RZ, R15 ;  /* 0x000000ffff037224 */ /* 0x000fe200078e000f */
[----:B------:R-:W-:Y:S01]  /*f6b0*/  IADD3 R5, P1, RZ, -R11, RZ ;  /* 0x8000000bff057210 */ /* 0x000fe20007f3e0ff */
[----:B------:R-:W0:Y:S01]  /*f6c0*/  LDC R7, c[0x0][0x144] ;  /* 0x00005100ff077b82 */ /* 0x000e220000000800 */
[----:B-1----:R-:W-:Y:S01]  /*f6d0*/  I2FP.F32.U32 R6, R12 ;  /* 0x0000000c00067245 */ /* 0x002fe20000201000 */
[----:B------:R-:W-:Y:S01]  /*f6e0*/  ULDC.64 UR8, c[0x0][0x640] ;  /* 0x0001900000087ab9 */ /* 0x000fe20000000a00 */
[----:B------:R-:W-:Y:S01]  /*f6f0*/  ULDC UR6, c[0x0][0x608] ;  /* 0x0001820000067ab9 */ /* 0x000fe20000000800 */
[----:B------:R-:W-:Y:S01]  /*f700*/  IMAD.X R2, RZ, RZ, ~R2, P1 ;  /* 0x000000ffff027224 */ /* 0x000fe200008e0e02 */
[----:B------:R-:W-:-:S03]  /*f710*/  ISETP.NE.U32.AND P1, PT, RZ, UR8, PT ;  /* 0x00000008ff007c0c */ /* 0x000fc6000bf25070 */
[----:B------:R-:W-:Y:S01]  /*f720*/  IMAD R4, R2, UR4, RZ ;  /* 0x0000000402047c24 */ /* 0x000fe2000f8e02ff */
[----:B------:R-:W1:Y:S01]  /*f730*/  LDC R15, c[0x0][0x148] ;  /* 0x00005200ff0f7b82 */ /* 0x000e620000000800 */
[----:B------:R-:W-:Y:S01]  /*f740*/  IMAD.MOV.U32 R2, RZ, RZ, R14 ;  /* 0x000000ffff027224 */ /* 0x000fe200078e000e */
[----:B------:R-:W-:-:S03]  /*f750*/  ISETP.NE.AND.EX P1, PT, RZ, UR9, PT, P1 ;  /* 0x00000009ff007c0c */ /* 0x000fc6000bf25310 */
[----:B------:R-:W-:Y:S01]  /*f760*/  IMAD.WIDE.U32 R2, R5, UR4, R2 ;  /* 0x0000000405027c25 */ /* 0x000fe2000f8e0002 */
[----:B------:R-:W-:-:S03]  /*f770*/  ULDC UR4, c[0x0][0x150] ;  /* 0x0000540000047ab9 */ /* 0x000fc60000000800 */
[----:B------:R-:W-:Y:S01]  /*f780*/  FMUL R6, R6, UR4 ;  /* 0x0000000406067c20 */ /* 0x000fe20008400000 */
[----:B------:R-:W-:Y:S01]  /*f790*/  IMAD R5, R5, UR5, R4 ;  /* 0x0000000505057c24 */ /* 0x000fe2000f8e0204 */
[----:B------:R-:W-:Y:S01]  /*f7a0*/  ULDC UR4, c[0x0][0x618] ;  /* 0x0001860000047ab9 */ /* 0x000fe20000000800 */
[----:B------:R-:W-:Y:S02]  /*f7b0*/  ULDC UR5, c[0x0][0x154] ;  /* 0x0000550000057ab9 */ /* 0x000fe40000000800 */
[----:B------:R-:W-:Y:S01]  /*f7c0*/  IMAD.IADD R3, R3, 0x1, R5 ;  /* 0x0000000103037824 */ /* 0x000fe200078e0205 */
[----:B------:R-:W3:Y:S04]  /*f7d0*/  F2I.U32.TRUNC.NTZ R6, R6 ;  /* 0x0000000600067305 */ /* 0x000ee8000020f000 */
[----:B------:R-:W-:-:S02]  /*f7e0*/  SHF.R.U64 R13, R2, UR4, R3 ;  /* 0x00000004020d7c19 */ /* 0x000fc40008001203 */
[----:B--2---:R-:W-:-:S05]  /*f7f0*/  I2FP.F32.U32 R2, R10 ;  /* 0x0000000a00027245 */ /* 0x004fca0000201000 */
[----:B------:R-:W-:Y:S01]  /*f800*/  FMUL R4, R2, UR5 ;  /* 0x0000000502047c20 */ /* 0x000fe20008400000 */
[----:B------:R-:W-:Y:S01]  /*f810*/  SHF.R.U32.HI R2, RZ, UR4, R3 ;  /* 0x00000004ff027c19 */ /* 0x000fe20008011603 */
[----:B------:R-:W-:Y:S02]  /*f820*/  ULDC UR4, c[0x0][0x658] ;  /* 0x0001960000047ab9 */ /* 0x000fe40000000800 */
[----:B------:R2:W4:Y:S01]  /*f830*/  F2I.U32.TRUNC.NTZ R18, R4 ;  /* 0x0000000400127305 */ /* 0x000522000020f000 */
[----:B------:R-:W-:Y:S01]  /*f840*/  SHF.R.U64 R16, R13, UR6, R2 ;  /* 0x000000060d107c19 */ /* 0x000fe20008001202 */
[----:B---3--:R-:W-:Y:S01]  /*f850*/  IMAD.MOV R6, RZ, RZ, -R6 ;  /* 0x000000ffff067224 */ /* 0x008fe200078e0a06 */
[----:B------:R-:W-:-:S03]  /*f860*/  SHF.R.U32.HI R3, RZ, UR6, R2 ;  /* 0x00000006ff037c19 */ /* 0x000fc60008011602 */
[----:B0-----:R-:W-:Y:S01]  /*f870*/  IMAD R12, R7, R6, R12 ;  /* 0x00000006070c7224 */ /* 0x001fe200078e020c */
[--C-:B------:R-:W-:Y:S02]  /*f880*/  SHF.R.U64 R14, R16, UR4, R3.reuse ;  /* 0x00000004100e7c19 */ /* 0x100fe40008001203 */
[----:B------:R-:W-:-:S03]  /*f890*/  SHF.R.U32.HI R3, RZ, UR4, R3 ;  /* 0x00000004ff037c19 */ /* 0x000fc60008011603 */
[----:B------:R-:W-:Y:S01]  /*f8a0*/  IMAD.MOV.U32 R2, RZ, RZ, R14 ;  /* 0x000000ffff027224 */ /* 0x000fe200078e000e */
[----:B--2-4-:R-:W-:Y:S06]  /*f8b0*/  @!P1 BRA `(.L_x_309) ;  /* 0x0000000000289947 */ /* 0x014fec0003800000 */
        /* <DEDUP_REMOVED lines=10> */
.L_x_309:
[----:B------:R-:W-:Y:S01]  /*f960*/  ULDC UR4, c[0x0][0x648] ;  /* 0x0001920000047ab9 */ /* 0x000fe20000000800 */
[----:B------:R-:W-:Y:S01]  /*f970*/  IMAD.MOV R18, RZ, RZ, -R18 ;  /* 0x000000ffff127224 */ /* 0x000fe200078e0a12 */
[----:B------:R-:W-:Y:S01]  /*f980*/  SHF.R.U64 R3, R2, UR4, R3 ;  /* 0x0000000402037c19 */ /* 0x000fe20008001203 */
[----:B------:R-:W-:Y:S01]  /*f990*/  ULDC UR4, c[0x0][0x638] ;  /* 0x00018e0000047ab9 */ /* 0x000fe20000000800 */
[----:B------:R-:W-:Y:S01]  /*f9a0*/  LOP3.LUT R2, R16, UR19, RZ, 0xc0, !PT ;  /* 0x0000001310027c12 */ /* 0x000fe2000f8ec0ff */
[----:B-1----:R-:W-:Y:S01]  /*f9b0*/  @P2 IMAD R12, R15, R18, R10 ;  /* 0x000000120f0c2224 */ /* 0x002fe200078e020a */
[----:B------:R-:W-:Y:S01]  /*f9c0*/  LOP3.LUT R13, R13, UR18, RZ, 0xc0, !PT ;  /* 0x000000120d0d7c12 */ /* 0x000fe2000f8ec0ff */
[----:B------:R-:W-:Y:S01]  /*f9d0*/  IMAD.MOV R5, RZ, RZ, -R3 ;  /* 0x000000ffff057224 */ /* 0x000fe200078e0a03 */
[----:B------:R-:W-:Y:S01]  /*f9e0*/  ULDC UR5, c[0x0][0x610] ;  /* 0x0001840000057ab9 */ /* 0x000fe20000000800 */
[----:B------:R-:W-:Y:S02]  /*f9f0*/  IMAD R3, R3, UR22, R2 ;  /* 0x0000001603037c24 */ /* 0x000fe4000f8e0202 */
[----:B------:R-:W-:Y:S01]  /*fa00*/  IMAD R14, R5, UR4, R14 ;  /* 0x00000004050e7c24 */ /* 0x000fe2000f8e020e */
[----:B------:R-:W-:Y:S01]  /*fa10*/  ULDC UR4, c[0x0][0x600] ;  /* 0x0001800000047ab9 */ /* 0x000fe20000000800 */
[----:B------:R-:W-:-:S02]  /*fa20*/  IMAD R3, R3, UR5, R12 ;  /* 0x0000000503037c24 */ /* 0x000fc4000f8e020c */
[----:B------:R-:W-:Y:S02]  /*fa30*/  IMAD R14, R14, UR4, R13 ;  /* 0x000000040e0e7c24 */ /* 0x000fe4000f8e020d */
[----:B------:R-:W-:-:S03]  /*fa40*/  IMAD.MOV.U32 R2, RZ, RZ, 0x1 ;  /* 0x00000001ff027424 */ /* 0x000fc600078e00ff */
[----:B------:R-:W-:Y:S02]  /*fa50*/  SEL R4, R14, R3, !P2 ;  /* 0x000000030e047207 */ /* 0x000fe40005000000 */
[----:B------:R-:W-:-:S03]  /*fa60*/  SEL R3, R3, R14, !P2 ;  /* 0x0000000e03037207 */ /* 0x000fc60005000000 */
[----:B------:R1:W-:Y:S04]  /*fa70*/  STL [R1+0x84], R4 ;  /* 0x0000840401007387 */ /* 0x0003e80000100800 */
[----:B------:R1:W-:Y:S04]  /*fa80*/  STL [R1+0x74], R11 ;  /* 0x0000740b01007387 */ /* 0x0003e80000100800 */
[----:B------:R1:W-:Y:S02]  /*fa90*/  STL [R1+0x80], R3 ;  /* 0x0000800301007387 */ /* 0x0003e40000100800 */
.L_x_307:
[----:B------:R-:W-:Y:S05]  /*faa0*/  BSYNC B1 ;  /* 0x0000000000017941 */ /* 0x000fea0003800000 */
.L_x_306:
[----:B------:R-:W-:-:S13]  /*fab0*/  LOP3.LUT P1, RZ, R2, 0xff, RZ, 0xc0, !PT ;  /* 0x000000ff02ff7812 */ /* 0x000fda000782c0ff */
[----:B------:R-:W-:Y:S05]  /*fac0*/  @P1 BRA `(.L_x_310) ;  /* 0xfffffff4000c1947 */ /* 0x000fea000383ffff */
[----:B------:R-:W-:Y:S05]  /*fad0*/  BSYNC B0 ;  /* 0x0000000000007941 */ /* 0x000fea0003800000 */
.L_x_298:
[----:B------:R-:W-:-:S03]  /*fae0*/  UMOV UR4, 0xffffffff ;  /* 0xffffffff00047882 */ /* 0x000fc60000000000 */
[----:B------:R-:W-:Y:S05]  /*faf0*/  BRA.DIV UR4, `(.L_x_311) ;  /* 0x0000000604347947 */ /* 0x000fea000b800000 */
[----:B------:R-:W-:-:S13]  /*fb00*/  ELECT P0, URZ, PT ;  /* 0x00000000003f782f */ /* 0x000fda0003800000 */
.L_x_326:
[----:B------:R-:W-:Y:S04]  /*fb10*/  BSSY B0, `(.L_x_312) ;  /* 0x0000023000007945 */ /* 0x000fe80003800000 */
[----:B------:R-:W-:Y:S05]  /*fb20*/  @!P0 BRA `(.L_x_313) ;  /* 0x0000000000848947 */ /* 0x000fea0003800000 */
[----:B------:R-:W-:-:S04]  /*fb30*/  ULOP3.LUT UR4, UR13, 0x2, URZ, 0xfc, !UPT ;  /* 0x000000020d047892 */ /* 0x000fc8000f8efc3f */
[----:B------:R-:W-:-:S06]  /*fb40*/  UISETP.NE.AND UP0, UPT, UR4, 0x3, UPT ;  /* 0x000000030400788c */ /* 0x000fcc000bf05270 */
[----:B------:R-:W-:-:S13]  /*fb50*/  PLOP3.LUT P0, PT, PT, PT, UP0, 0x80, 0x0 ;  /* 0x000000000000781c */ /* 0x000fda0003f0f008 */
[----:B------:R-:W-:Y:S05]  /*fb60*/  @!P0 BRA `(.L_x_314) ;  /* 0x0000000000048947 */ /* 0x000fea0003800000 */
[----:B------:R-:W-:Y:S01]  /*fb70*/  BPT.TRAP 0x1 ;  /* 0x000000040000795c */ /* 0x000fe20000300000 */
.L_x_314:
[----:B01----:R-:W0:Y:S01]  /*fb80*/  S2R R3, SR_CgaCtaId ;  /* 0x0000000000037919 */ /* 0x003e220000008800 */
[----:B------:R-:W-:-:S04]  /*fb90*/  MOV R2, 0x400 ;  /* 0x0000040000027802 */ /* 0x000fc80000000f00 */
[----:B0-----:R-:W-:Y:S02]  /*fba0*/  LEA R3, R3, R2, 0x18 ;  /* 0x0000000203037211 */ /* 0x001fe400078ec0ff */
[----:B------:R-:W-:-:S03]  /*fbb0*/  SHF.L.U32 R2, R0, 0x1f, RZ ;  /* 0x0000001f00027819 */ /* 0x000fc600000006ff */
[----:B------:R-:W-:-:S04]  /*fbc0*/  VIADD R3, R3, 0x18 ;  /* 0x0000001803037836 */ /* 0x000fc80000000000 */
[C---:B------:R-:W-:Y:S02]  /*fbd0*/  IMAD R7, R8.reuse, 0x8, R3 ;  /* 0x0000000808077824 */ /* 0x040fe400078e0203 */
[----:B------:R-:W-:Y:S02]  /*fbe0*/  VIADD R8, R8, 0x1 ;  /* 0x0000000108087836 */ /* 0x000fe40000000000 */
[----:B------:R-:W0:Y:S03]  /*fbf0*/  SYNCS.PHASECHK.TRANS64.TRYWAIT P0, [R7+URZ], R2 ;  /* 0x00000002070075a7 */ /* 0x000e26000800017f */
[----:B------:R-:W-:-:S04]  /*fc00*/  ISETP.NE.AND P1, PT, R8, 0x3, PT ;  /* 0x000000030800780c */ /* 0x000fc80003f25270 */
[----:B------:R-:W-:Y:S02]  /*fc10*/  SEL R5, RZ, 0x1, P1 ;  /* 0x00000001ff057807 */ /* 0x000fe40000800000 */
[----:B------:R-:W-:Y:S02]  /*fc20*/  SEL R8, R8, RZ, P1 ;  /* 0x000000ff08087207 */ /* 0x000fe40000800000 */
[----:B------:R-:W-:-:S03]  /*fc30*/  LOP3.LUT R5, R0, R5, RZ, 0x3c, !PT ;  /* 0x0000000500057212 */ /* 0x000fc600078e3cff */
[----:B------:R-:W-:Y:S01]  /*fc40*/  IMAD R9, R8, 0x8, R3 ;  /* 0x0000000808097824 */ /* 0x000fe200078e0203 */
[----:B------:R-:W-:Y:S01]  /*fc50*/  SHF.L.U32 R4, R5, 0x1f, RZ ;  /* 0x0000001f05047819 */ /* 0x000fe200000006ff */
[----:B0-----:R-:W-:Y:S06]  /*fc60*/  @!P0 BRA `(.L_x_315) ;  /* 0x0000000000fc8947 */ /* 0x001fec0003800000 */
.L_x_327:
[----:B------:R-:W1:Y:S01]  /*fc70*/  SYNCS.PHASECHK.TRANS64.TRYWAIT P0, [R9+URZ], R4 ;  /* 0x00000004090075a7 */ /* 0x000e62000800017f */
[----:B------:R-:W-:-:S05]  /*fc80*/  VIADD R0, R8, 0x1 ;  /* 0x0000000108007836 */ /* 0x000fca0000000000 */
[----:B------:R-:W-:-:S04]  /*fc90*/  ISETP.NE.AND P1, PT, R0, 0x3, PT ;  /* 0x000000030000780c */ /* 0x000fc80003f25270 */
[----:B0-----:R-:W-:Y:S02]  /*fca0*/  SEL R2, RZ, 0x1, P1 ;  /* 0x00000001ff027807 */ /* 0x001fe40000800000 */
[----:B------:R-:W-:Y:S02]  /*fcb0*/  SEL R0, R0, RZ, P1 ;  /* 0x000000ff00007207 */ /* 0x000fe40000800000 */
[----:B------:R-:W-:Y:S01]  /*fcc0*/  LOP3.LUT R2, R5, R2, RZ, 0x3c, !PT ;  /* 0x0000000205027212 */ /* 0x000fe200078e3cff */
[----:B-1----:R-:W-:Y:S06]  /*fcd0*/  @!P0 BRA `(.L_x_316) ;  /* 0x0000000000f48947 */ /* 0x002fec0003800000 */
.L_x_328:
[----:B------:R-:W-:Y:S01]  /*fce0*/  IMAD R3, R0, 0x8, R3 ;  /* 0x0000000800037824 */ /* 0x000fe200078e0203 */
[----:B------:R-:W-:-:S07]  /*fcf0*/  SHF.L.U32 R0, R2, 0x1f, RZ ;  /* 0x0000001f02007819 */ /* 0x000fce00000006ff */
.L_x_317:
[----:B-1----:R1:W2:Y:S02]  /*fd00*/  SYNCS.PHASECHK.TRANS64.TRYWAIT P0, [R3+URZ], R0 ;  /* 0x00000000030075a7 */ /* 0x0022a4000800017f */
[----:B--2---:R-:W-:Y:S05]  /*fd10*/  @!P0 NANOSLEEP.SYNCS 0x989680 ;  /* 0x009896800000895d */ /* 0x004fea0003900000 */
[----:B------:R-:W2:Y:S02]  /*fd20*/  @!P0 SYNCS.PHASECHK.TRANS64 P0, [R3+URZ], R0 ;  /* 0x00000000030085a7 */ /* 0x000ea4000800007f */
[----:B--2---:R-:W-:Y:S05]  /*fd30*/  @!P0 BRA `(.L_x_317) ;  /* 0xfffffffc00f08947 */ /* 0x004fea000383ffff */
.L_x_313:
[----:B------:R-:W-:Y:S05]  /*fd40*/  BSYNC B0 ;  /* 0x0000000000007941 */ /* 0x000fea0003800000 */
.L_x_312:
[----:B------:R-:W-:Y:S05]  /*fd50*/  EXIT ;  /* 0x000000000000794d */ /* 0x000fea0003800000 */
.L_x_15:
[----:B---3--:R-:W-:-:S04]  /*fd60*/  IMAD.U32 R3, RZ, RZ, UR17 ;  /* 0x00000011ff037e24 */ /* 0x008fc8000f8e00ff */
[----:B------:R3:W4:Y:S03]  /*fd70*/  SYNCS.PHASECHK.TRANS64.TRYWAIT P0, [R3+URZ+-0x8], R0 ;  /* 0xfffff800030075a7 */ /* 0x000726000800017f */
[----:B----4-:R-:W-:Y:S05]  /*fd80*/  @!P0 NANOSLEEP.SYNCS 0x989680 ;  /* 0x009896800000895d */ /* 0x010fea0003900000 */
[----:B------:R-:W4:Y:S02]  /*fd90*/  @!P0 SYNCS.PHASECHK.TRANS64 P0, [R3+URZ+-0x8], R0 ;  /* 0xfffff800030085a7 */ /* 0x000f24000800007f */
[----:B----4-:R-:W-:Y:S05]  /*fda0*/  @!P0 BRA `(.L_x_15) ;  /* 0xfffffffc00ec8947 */ /* 0x010fea000383ffff */
[----:B------:R-:W-:Y:S05]  /*fdb0*/  BRA `(.L_x_318) ;  /* 0xffffff1400f47947 */ /* 0x000fea000383ffff */
.L_x_20:
[----:B-1----:R-:W-:-:S04]  /*fdc0*/  IMAD.U32 R3, RZ, RZ, UR6 ;  /* 0x00000006ff037e24 */ /* 0x002fc8000f8e00ff */
[----:B------:R1:W2:Y:S03]  /*fdd0*/  SYNCS.PHASECHK.TRANS64.TRYWAIT P0, [R3+URZ], R0 ;  /* 0x00000000030075a7 */ /* 0x0002a6000800017f */
[----:B--2---:R-:W-:Y:S05]  /*fde0*/  @!P0 NANOSLEEP.SYNCS 0x989680 ;  /* 0x009896800000895d */ /* 0x004fea0003900000 */
[----:B------:R-:W2:Y:S02]  /*fdf0*/  @!P0 SYNCS.PHASECHK.TRANS64 P0, [R3+URZ], R0 ;  /* 0x00000000030085a7 */ /* 0x000ea4000800007f */
[----:B--2---:R-:W-:Y:S05]  /*fe00*/  @!P0 BRA `(.L_x_20) ;  /* 0xfffffffc00ec8947 */ /* 0x004fea000383ffff */
[----:B------:R-:W-:Y:S05]  /*fe10*/  BRA `(.L_x_19) ;  /* 0xffffff20005c7947 */ /* 0x000fea000383ffff */
.L_x_26:
[----:B-----5:R3:W-:Y:S02]  /*fe20*/  STL [R1+0x98], R0 ;  /* 0x0000980001007387 */ /* 0x0207e40000100800 */
[----:B---3--:R-:W-:-:S04]  /*fe30*/  IMAD.U32 R0, RZ, RZ, UR9 ;  /* 0x00000009ff007e24 */ /* 0x008fc8000f8e00ff */
[----:B------:R3:W4:Y:S03]  /*fe40*/  SYNCS.PHASECHK.TRANS64.TRYWAIT P0, [R0+URZ], R229 ;  /* 0x000000e5000075a7 */ /* 0x000726000800017f */
[----:B----4-:R-:W-:Y:S05]  /*fe50*/  @!P0 NANOSLEEP.SYNCS 0x989680 ;  /* 0x009896800000895d */ /* 0x010fea0003900000 */
[----:B------:R3:W4:Y:S02]  /*fe60*/  @!P0 SYNCS.PHASECHK.TRANS64 P0, [R0+URZ], R229 ;  /* 0x000000e5000085a7 */ /* 0x000724000800007f */
[----:B---3--:R3:W5:Y:S02]  /*fe70*/  LDL.LU R0, [R1+0x98] ;  /* 0x0000980001007983 */ /* 0x0087640000300800 */
[----:B---34-:R-:W-:Y:S05]  /*fe80*/  @!P0 BRA `(.L_x_26) ;  /* 0xfffffffc00e48947 */ /* 0x018fea000383ffff */
[----:B------:R-:W-:Y:S05]  /*fe90*/  BRA `(.L_x_25) ;  /* 0xffffff3000c47947 */ /* 0x000fea000383ffff */
.L_x_34:
[----:B0-----:R-:W-:-:S04]  /*fea0*/  IMAD.U32 R25, RZ, RZ, UR17 ;  /* 0x00000011ff197e24 */ /* 0x001fc8000f8e00ff */
[----:B------:R0:W1:Y:S03]  /*feb0*/  SYNCS.PHASECHK.TRANS64.TRYWAIT P0, [R25+URZ+0x8], R24 ;  /* 0x00000818190075a7 */ /* 0x000066000800017f */
[----:B-1----:R-:W-:Y:S05]  /*fec0*/  @!P0 NANOSLEEP.SYNCS 0x989680 ;  /* 0x009896800000895d */ /* 0x002fea0003900000 */
[----:B------:R-:W1:Y:S02]  /*fed0*/  @!P0 SYNCS.PHASECHK.TRANS64 P0, [R25+URZ+0x8], R24 ;  /* 0x00000818190085a7 */ /* 0x000e64000800007f */
[----:B-1----:R-:W-:Y:S05]  /*fee0*/  @!P0 BRA `(.L_x_34) ;  /* 0xfffffffc00ec8947 */ /* 0x002fea000383ffff */
[----:B------:R-:W-:Y:S05]  /*fef0*/  BRA `(.L_x_319) ;  /* 0xffffff5400907947 */ /* 0x000fea000383ffff */
.L_x_299:
[----:B------:R-:W-:Y:S01]  /*ff00*/  BSSY B1, `(.L_x_320) ;  /* 0x0000006000017945 */ /* 0x000fe20003800000 */
[----:B------:R-:W-:-:S07]  /*ff10*/  IMAD.MOV.U32 R2, RZ, RZ, -0x1 ;  /* 0xffffffffff027424 */ /* 0x000fce00078e00ff */
[----:B------:R-:W-:Y:S05]  /*ff20*/  WARPSYNC.COLLECTIVE R2, `(.L_x_321) ;  /* 0x00000000020c7348 */ /* 0x000fea0003c00000 */
[----:B------:R-:W-:Y:S02]  /*ff30*/  ELECT P1, UR62, PT ;  /* 0x00000000003e782f */ /* 0x000fe40003820000 */
[----:B------:R-:W-:Y:S01]  /*ff40*/  MOV R2, UR62 ;  /* 0x0000003e00027c02 */ /* 0x000fe20008000f00 */
[----:B------:R-:W-:Y:S10]  /*ff50*/  ENDCOLLECTIVE ;  /* 0x000000000000791b */ /* 0x000ff40003800000 */
.L_x_321:
[----:B------:R-:W-:Y:S05]  /*ff60*/  BSYNC B1 ;  /* 0x0000000000017941 */ /* 0x000fea0003800000 */
.L_x_320:
[----:B------:R-:W-:Y:S05]  /*ff70*/  BRA `(.L_x_322) ;  /* 0xffffffec00ec7947 */ /* 0x000fea000383ffff */
.L_x_302:
[----:B-1----:R1:W2:Y:S02]  /*ff80*/  SYNCS.PHASECHK.TRANS64.TRYWAIT P1, [R11+URZ+0x18], R4 ;  /* 0x000018040b0075a7 */ /* 0x0022a4000802017f */
[----:B--2---:R-:W-:Y:S05]  /*ff90*/  @!P1 NANOSLEEP.SYNCS 0x989680 ;  /* 0x009896800000995d */ /* 0x004fea0003900000 */
[----:B------:R-:W2:Y:S02]  /*ffa0*/  @!P1 SYNCS.PHASECHK.TRANS64 P1, [R11+URZ+0x18], R4 ;  /* 0x000018040b0095a7 */ /* 0x000ea4000802007f */
[----:B--2---:R-:W-:Y:S05]  /*ffb0*/  @!P1 BRA `(.L_x_302) ;  /* 0xfffffffc00f09947 */ /* 0x004fea000383ffff */
[----:B------:R-:W-:Y:S05]  /*ffc0*/  BRA `(.L_x_323) ;  /* 0xfffffff000287947 */ /* 0x000fea000383ffff */
.L_x_311:
[----:B------:R-:W-:Y:S01]  /*ffd0*/  BSSY B0, `(.L_x_324) ;  /* 0x0000006000007945 */ /* 0x000fe20003800000 */
[----:B------:R-:W-:-:S07]  /*ffe0*/  IMAD.MOV.U32 R2, RZ, RZ, -0x1 ;  /* 0xffffffffff027424 */ /* 0x000fce00078e00ff */
[----:B01----:R-:W-:Y:S05]  /*fff0*/  WARPSYNC.COLLECTIVE R2, `(.L_x_325) ;  /* 0x00000000020c7348 */ /* 0x003fea0003c00000 */
[----:B------:R-:W-:Y:S02]  /*10000*/  ELECT P1, UR62, PT ;  /* 0x00000000003e782f */ /* 0x000fe40003820000 */
[----:B------:R-:W-:Y:S01]  /*10010*/  MOV R2, UR62 ;  /* 0x0000003e00027c02 */ /* 0x000fe20008000f00 */
[----:B01----:R-:W-:Y:S10]  /*10020*/  ENDCOLLECTIVE ;  /* 0x000000000000791b */ /* 0x003ff40003800000 */
.L_x_325:
[----:B------:R-:W-:Y:S05]  /*10030*/  BSYNC B0 ;  /* 0x0000000000007941 */ /* 0x000fea0003800000 */
.L_x_324:
[----:B------:R-:W-:Y:S01]  /*10040*/  PLOP3.LUT P0, PT, P1, PT, PT, 0x80, 0x0 ;  /* 0x000000000000781c */ /* 0x000fe20000f0f070 */
[----:B------:R-:W-:-:S12]  /*10050*/  BRA `(.L_x_326) ;  /* 0xfffffff800ac7947 */ /* 0x000fd8000383ffff */
.L_x_315:
[----:B0-----:R0:W1:Y:S02]  /*10060*/  SYNCS.PHASECHK.TRANS64.TRYWAIT P0, [R7+URZ], R2 ;  /* 0x00000002070075a7 */ /* 0x001064000800017f */
[----:B-1----:R-:W-:Y:S05]  /*10070*/  @!P0 NANOSLEEP.SYNCS 0x989680 ;  /* 0x009896800000895d */ /* 0x002fea0003900000 */
[----:B------:R-:W1:Y:S02]  /*10080*/  @!P0 SYNCS.PHASECHK.TRANS64 P0, [R7+URZ], R2 ;  /* 0x00000002070085a7 */ /* 0x000e64000800007f */
[----:B-1----:R-:W-:Y:S05]  /*10090*/  @!P0 BRA `(.L_x_315) ;  /* 0xfffffffc00f08947 */ /* 0x002fea000383ffff */
[----:B------:R-:W-:Y:S05]  /*100a0*/  BRA `(.L_x_327) ;  /* 0xfffffff800f07947 */ /* 0x000fea000383ffff */
.L_x_316:
[----:B0-----:R0:W1:Y:S02]  /*100b0*/  SYNCS.PHASECHK.TRANS64.TRYWAIT P0, [R9+URZ], R4 ;  /* 0x00000004090075a7 */ /* 0x001064000800017f */
[----:B-1----:R-:W-:Y:S05]  /*100c0*/  @!P0 NANOSLEEP.SYNCS 0x989680 ;  /* 0x009896800000895d */ /* 0x002fea0003900000 */
[----:B------:R-:W1:Y:S02]  /*100d0*/  @!P0 SYNCS.PHASECHK.TRANS64 P0, [R9+URZ], R4 ;  /* 0x00000004090085a7 */ /* 0x000e64000800007f */
[----:B-1----:R-:W-:Y:S05]  /*100e0*/  @!P0 BRA `(.L_x_316) ;  /* 0xfffffffc00f08947 */ /* 0x002fea000383ffff */
[----:B------:R-:W-:Y:S05]  /*100f0*/  BRA `(.L_x_328) ;  /* 0xfffffff800f87947 */ /* 0x000fea000383ffff */
.L_x_329:
[----:B------:R-:W-:-:S00]  /*10100*/  BRA `(.L_x_329) ;  /* 0xfffffffc00fc7947 */ /* 0x000fc0000383ffff */
[----:B------:R-:W-:-:S00]  /*10110*/  NOP ;  /* 0x0000000000007918 */ /* 0x000fc00000000000 */
        /* <DEDUP_REMOVED lines=14> */
.L_x_330:


//--------------------- .nv.shared._ZN7cutlass13device_kernelINS_4gemm6kernel13GemmUniversalIN4cute5tupleIJiiiiEEENS1_10collective13CollectiveMmaINS1_37MainloopSm90TmaGmmaWarpSpecializedFP8ILi3ENS5_IJNS4_1CILi1EEESB_SB_EEENS1_32KernelTmaWarpSpecializedPingpongEEENS5_IJNSA_ILi64EEENSA_ILi256EEESF_EEENS_12float_e4m3_tENS5_IJlSB_lEEESI_SJ_NS4_8TiledMMAINS4_8MMA_AtomIJNS4_4SM904GMMA31MMA_64x256x32_F32E4M3E4M3_SS_TNILNSN_7ScaleInE1ELSP_1EEEEEENS4_6LayoutISC_NS5_IJNSA_ILi0EEEST_ST_EEEEENS5_IJNS4_10UnderscoreESW_SW_EEEEENS4_13SM90_TMA_LOADENS4_14ComposedLayoutINS4_7SwizzleILi2ELi4ELi3EEENS4_18smem_ptr_flag_bitsILi8EEENSS_INS5_IJNSA_ILi8EEESF_EEENS5_IJSF_SB_EEEEEEEvNS4_8identityESZ_S19_vS1A_EENS_8epilogue10collective6detail29Sm90TmaWarpSpecializedAdapterINS1D_15DefaultEpilogueISI_SJ_SJ_NS1C_6thread17LinearCombinationISI_Li1EffLNS1H_9ScaleType4KindE0ELNS_15FloatRoundStyleE2ESI_EENS1_15EpilogueDefaultEEEEEvvEEEEvNT_6ParamsE --------------------------
	.section	.nv.shared._ZN7cutlass13device_kernelINS_4gemm6kernel13GemmUniversalIN4cute5tupleIJiiiiEEENS1_10collective13CollectiveMmaINS1_37MainloopSm90TmaGmmaWarpSpecializedFP8ILi3ENS5_IJNS4_1CILi1EEESB_SB_EEENS1_32KernelTmaWarpSpecializedPingpongEEENS5_IJNSA_ILi64EEENSA_ILi256EEESF_EEENS_12float_e4m3_tENS5_IJlSB_lEEESI_SJ_NS4_8TiledMMAINS4_8MMA_AtomIJNS4_4SM904GMMA31MMA_64x256x32_F32E4M3E4M3_SS_TNILNSN_7ScaleInE1ELSP_1EEEEEENS4_6LayoutISC_NS5_IJNSA_ILi0EEEST_ST_EEEEENS5_IJNS4_10UnderscoreESW_SW_EEEEENS4_13SM90_TMA_LOADENS4_14ComposedLayoutINS4_7SwizzleILi2ELi4ELi3EEENS4_18smem_ptr_flag_bitsILi8EEENSS_INS5_IJNSA_ILi8EEESF_EEENS5_IJSF_SB_EEEEEEEvNS4_8identityESZ_S19_vS1A_EENS_8epilogue10collective6detail29Sm90TmaWarpSpecializedAdapterINS1D_15DefaultEpilogueISI_SJ_SJ_NS1C_6thread17LinearCombinationISI_Li1EffLNS1H_9ScaleType4KindE0ELNS_15FloatRoundStyleE2ESI_EENS1_15EpilogueDefaultEEEEEvvEEEEvNT_6ParamsE,"aw",@nobits
	.sectionflags	@""
	.align	16
	.zero		1024


//--------------------- .nv.shared.reserved.0     --------------------------
	.section	.nv.shared.reserved.0,"aw",@nobits
	.weak		__nv_reservedSMEM_offset_0_alias
	.size		__nv_reservedSMEM_offset_0_alias, 0, 0
	.other		__nv_reservedSMEM_offset_0_alias,@"STO_CUDA_RESERVED_SHARED STV_DEFAULT"
__nv_reservedSMEM_offset_0_alias:
	.zero		0


//--------------------- .nv.global                --------------------------
	.section	.nv.global,"aw",@nobits
.nv.global:
	.type		_ZN40_INTERNAL_518563c2_4_k_cu_bd14cad5_169214cute1_E,@object
	.size		_ZN40_INTERNAL_518563c2_4_k_cu_bd14cad5_169214cute1_E,(_ZN40_INTERNAL_518563c2_4_k_cu_bd14cad5_169214cuda3std3__45__cpo6cbeginE - _ZN40_INTERNAL_518563c2_4_k_cu_bd14cad5_169214cute1_E)
_ZN40_INTERNAL_518563c2_4_k_cu_bd14cad5_169214cute1_E:
	.zero		1
	.type		_ZN40_INTERNAL_518563c2_4_k_cu_bd14cad5_169214cuda3std3__45__cpo6cbeginE,@object
	.size		_ZN40_INTERNAL_518563c2_4_k_cu_bd14cad5_169214cuda3std3__45__cpo6cbeginE,(_ZN40_INTERNAL_518563c2_4_k_cu_bd14cad5_169214cuda3std3__48in_placeE - _ZN40_INTERNAL_518563c2_4_k_cu_bd14cad5_169214cuda3std3__45__cpo6cbeginE)
_ZN40_INTERNAL_518563c2_4_k_cu_bd14cad5_169214cuda3std3__45__cpo6cbeginE:
	.zero		1
	.type		_ZN40_INTERNAL_518563c2_4_k_cu_bd14cad5_169214cuda3std3__48in_placeE,@object
	.size		_ZN40_INTERNAL_518563c2_4_k_cu_bd14cad5_169214cuda3std3__48in_placeE,(_ZN40_INTERNAL_518563c2_4_k_cu_bd14cad5_169214cuda3std6ranges3__45__cpo9iter_moveE - _ZN40_INTERNAL_518563c2_4_k_cu_bd14cad5_169214cuda3std3__48in_placeE)
_ZN40_INTERNAL_518563c2_4_k_cu_bd14cad5_169214cuda3std3__48in_placeE:
	.zero		1
	.type		_ZN40_INTERNAL_518563c2_4_k_cu_bd14cad5_169214cuda3std6ranges3__45__cpo9iter_moveE,@object
	.size		_ZN40_INTERNAL_518563c2_4_k_cu_bd14cad5_169214cuda3std6ranges3__45__cpo9iter_moveE,(_ZN40_INTERNAL_518563c2_4_k_cu_bd14cad5_169214cuda3std3__45__cpo5beginE - _ZN40_INTERNAL_518563c2_4_k_cu_bd14cad5_169214cuda3std6ranges3__45__cpo9iter_moveE)
_ZN40_INTERNAL_518563c2_4_k_cu_bd14cad5_169214cuda3std6ranges3__45__cpo9iter_moveE:
	.zero		1
	.type		_ZN40_INTERNAL_518563c2_4_k_cu_bd14cad5_169214cuda3std3__45__cpo5beginE,@object
	.size		_ZN40_INTERNAL_518563c2_4_k_cu_bd14cad5_169214cuda3std3__45__cpo5beginE,(_ZN40_INTERNAL_518563c2_4_k_cu_bd14cad5_169214cuda3std3__442_GLOBAL__N__518563c2_4_k_cu_bd14cad5_169216ignoreE - _ZN40_INTERNAL_518563c2_4_k_cu_bd14cad5_169214cuda3std3__45__cpo5beginE)
_ZN40_INTERNAL_518563c2_4_k_cu_bd14cad5_169214cuda3std3__45__cpo5beginE:
	.zero		1
	.type		_ZN40_INTERNAL_518563c2_4_k_cu_bd14cad5_169214cuda3std3__442_GLOBAL__N__518563c2_4_k_cu_bd14cad5_169216ignoreE,@object
	.size		_ZN40_INTERNAL_518563c2_4_k_cu_bd14cad5_169214cuda3std3__442_GLOBAL__N__518563c2_4_k_cu_bd14cad5_169216ignoreE,(_ZN40_INTERNAL_518563c2_4_k_cu_bd14cad5_169214cute7productE - _ZN40_INTERNAL_518563c2_4_k_cu_bd14cad5_169214cuda3std3__442_GLOBAL__N__518563c2_4_k_cu_bd14cad5_169216ignoreE)
_ZN40_INTERNAL_518563c2_4_k_cu_bd14cad5_169214cuda3std3__442_GLOBAL__N__518563c2_4_k_cu_bd14cad5_169216ignoreE:
	.zero		1
	.type		_ZN40_INTERNAL_518563c2_4_k_cu_bd14cad5_169214cute7productE,@object
	.size		_ZN40_INTERNAL_518563c2_4_k_cu_bd14cad5_169214cute7productE,(_ZN40_INTERNAL_518563c2_4_k_cu_bd14cad5_169214cuda3std3__45__cpo3endE - _ZN40_INTERNAL_518563c2_4_k_cu_bd14cad5_169214cute7productE)
_ZN40_INTERNAL_518563c2_4_k_cu_bd14cad5_169214cute7productE:
	.zero		1
	.type		_ZN40_INTERNAL_518563c2_4_k_cu_bd14cad5_169214cuda3std3__45__cpo3endE,@object
	.size		_ZN40_INTERNAL_518563c2_4_k_cu_bd14cad5_169214cuda3std3__45__cpo3endE,(_ZN40_INTERNAL_518563c2_4_k_cu_bd14cad5_169214cuda3std3__419piecewise_constructE - _ZN40_INTERNAL_518563c2_4_k_cu_bd14cad5_169214cuda3std3__45__cpo3endE)
_ZN40_INTERNAL_518563c2_4_k_cu_bd14cad5_169214cuda3std3__45__cpo3endE:
	.zero		1
	.type		_ZN40_INTERNAL_518563c2_4_k_cu_bd14cad5_169214cuda3std3__419piecewise_constructE,@object
	.size		_ZN40_INTERNAL_518563c2_4_k_cu_bd14cad5_169214cuda3std3__419piecewise_constructE,(_ZN40_INTERNAL_518563c2_4_k_cu_bd14cad5_169214cuda3std3__45__cpo4cendE - _ZN40_INTERNAL_518563c2_4_k_cu_bd14cad5_169214cuda3std3__419piecewise_constructE)
_ZN40_INTERNAL_518563c2_4_k_cu_bd14cad5_169214cuda3std3__419piecewise_constructE:
	.zero		1
	.type		_ZN40_INTERNAL_518563c2_4_k_cu_bd14cad5_169214cuda3std3__45__cpo4cendE,@object
	.size		_ZN40_INTERNAL_518563c2_4_k_cu_bd14cad5_169214cuda3std3__45__cpo4cendE,(_ZN40_INTERNAL_518563c2_4_k_cu_bd14cad5_169214cuda3std6ranges3__45__cpo4swapE - _ZN40_INTERNAL_518563c2_4_k_cu_bd14cad5_169214cuda3std3__45__cpo4cendE)
_ZN40_INTERNAL_518563c2_4_k_cu_bd14cad5_169214cuda3std3__45__cpo4cendE:
	.zero		1
	.type		_ZN40_INTERNAL_518563c2_4_k_cu_bd14cad5_169214cuda3std6ranges3__45__cpo4swapE,@object
	.size		_ZN40_INTERNAL_518563c2_4_k_cu_bd14cad5_169214cuda3std6ranges3__45__cpo4swapE,(.L_7 - _ZN40_INTERNAL_518563c2_4_k_cu_bd14cad5_169214cuda3std6ranges3__45__cpo4swapE)
_ZN40_INTERNAL_518563c2_4_k_cu_bd14cad5_169214cuda3std6ranges3__45__cpo4swapE:
	.zero		1
.L_7:


//--------------------- .nv.constant0._ZN7cutlass13device_kernelINS_4gemm6kernel13GemmUniversalIN4cute5tupleIJiiiiEEENS1_10collective13CollectiveMmaINS1_37MainloopSm90TmaGmmaWarpSpecializedFP8ILi3ENS5_IJNS4_1CILi1EEESB_SB_EEENS1_32KernelTmaWarpSpecializedPingpongEEENS5_IJNSA_ILi64EEENSA_ILi256EEESF_EEENS_12float_e4m3_tENS5_IJlSB_lEEESI_SJ_NS4_8TiledMMAINS4_8MMA_AtomIJNS4_4SM904GMMA31MMA_64x256x32_F32E4M3E4M3_SS_TNILNSN_7ScaleInE1ELSP_1EEEEEENS4_6LayoutISC_NS5_IJNSA_ILi0EEEST_ST_EEEEENS5_IJNS4_10UnderscoreESW_SW_EEEEENS4_13SM90_TMA_LOADENS4_14ComposedLayoutINS4_7SwizzleILi2ELi4ELi3EEENS4_18smem_ptr_flag_bitsILi8EEENSS_INS5_IJNSA_ILi8EEESF_EEENS5_IJSF_SB_EEEEEEEvNS4_8identityESZ_S19_vS1A_EENS_8epilogue10collective6detail29Sm90TmaWarpSpecializedAdapterINS1D_15DefaultEpilogueISI_SJ_SJ_NS1C_6thread17LinearCombinationISI_Li1EffLNS1H_9ScaleType4KindE0ELNS_15FloatRoundStyleE2ESI_EENS1_15EpilogueDefaultEEEEEvvEEEEvNT_6ParamsE --------------------------
	.section	.nv.constant0._ZN7cutlass13device_kernelINS_4gemm6kernel13GemmUniversalIN4cute5tupleIJiiiiEEENS1_10collective13CollectiveMmaINS1_37MainloopSm90TmaGmmaWarpSpecializedFP8ILi3ENS5_IJNS4_1CILi1EEESB_SB_EEENS1_32KernelTmaWarpSpecializedPingpongEEENS5_IJNSA_ILi64EEENSA_ILi256EEESF_EEENS_12float_e4m3_tENS5_IJlSB_lEEESI_SJ_NS4_8TiledMMAINS4_8MMA_AtomIJNS4_4SM904GMMA31MMA_64x256x32_F32E4M3E4M3_SS_TNILNSN_7ScaleInE1ELSP_1EEEEEENS4_6LayoutISC_NS5_IJNSA_ILi0EEEST_ST_EEEEENS5_IJNS4_10UnderscoreESW_SW_EEEEENS4_13SM90_TMA_LOADENS4_14ComposedLayoutINS4_7SwizzleILi2ELi4ELi3EEENS4_18smem_ptr_flag_bitsILi8EEENSS_INS5_IJNSA_ILi8EEESF_EEENS5_IJSF_SB_EEEEEEEvNS4_8identityESZ_S19_vS1A_EENS_8epilogue10collective6detail29Sm90TmaWarpSpecializedAdapterINS1D_15DefaultEpilogueISI_SJ_SJ_NS1C_6thread17LinearCombinationISI_Li1EffLNS1H_9ScaleType4KindE0ELNS_15FloatRoundStyleE2ESI_EENS1_15EpilogueDefaultEEEEEvvEEEEvNT_6ParamsE,"a",@progbits
	.sectionflags	@""
	.align	4
.nv.constant0._ZN7cutlass13device_kernelINS_4gemm6kernel13GemmUniversalIN4cute5tupleIJiiiiEEENS1_10collective13CollectiveMmaINS1_37MainloopSm90TmaGmmaWarpSpecializedFP8ILi3ENS5_IJNS4_1CILi1EEESB_SB_EEENS1_32KernelTmaWarpSpecializedPingpongEEENS5_IJNSA_ILi64EEENSA_ILi256EEESF_EEENS_12float_e4m3_tENS5_IJlSB_lEEESI_SJ_NS4_8TiledMMAINS4_8MMA_AtomIJNS4_4SM904GMMA31MMA_64x256x32_F32E4M3E4M3_SS_TNILNSN_7ScaleInE1ELSP_1EEEEEENS4_6LayoutISC_NS5_IJNSA_ILi0EEEST_ST_EEEEENS5_IJNS4_10UnderscoreESW_SW_EEEEENS4_13SM90_TMA_LOADENS4_14ComposedLayoutINS4_7SwizzleILi2ELi4ELi3EEENS4_18smem_ptr_flag_bitsILi8EEENSS_INS5_IJNSA_ILi8EEESF_EEENS5_IJSF_SB_EEEEEEEvNS4_8identityESZ_S19_vS1A_EENS_8epilogue10collective6detail29Sm90TmaWarpSpecializedAdapterINS1D_15DefaultEpilogueISI_SJ_SJ_NS1C_6thread17LinearCombinationISI_Li1EffLNS1H_9ScaleType4KindE0ELNS_15FloatRoundStyleE2ESI_EENS1_15EpilogueDefaultEEEEEvvEEEEvNT_6ParamsE:
	.zero		1664


//--------------------- SYMBOLS --------------------------

	.type		.nv.reservedSmem.offset0,@object
	.size		.nv.reservedSmem.offset0,0x4
